//
// Generated by NVIDIA NVVM Compiler
//
// Compiler Build ID: CL-36424714
// Cuda compilation tools, release 13.0, V13.0.88
// Based on NVVM 20.0.0
//

.version 9.0
.target sm_100
.address_size 64

	// .globl	_Z11updateUV_SMiiifffffffPfS_S_
.extern .shared .align 16 .b8 u_v_n[];
.extern .shared .align 16 .b8 tempP[];

.visible .entry _Z11updateUV_SMiiifffffffPfS_S_(
	.param .u32 _Z11updateUV_SMiiifffffffPfS_S__param_0,
	.param .u32 _Z11updateUV_SMiiifffffffPfS_S__param_1,
	.param .u32 _Z11updateUV_SMiiifffffffPfS_S__param_2,
	.param .f32 _Z11updateUV_SMiiifffffffPfS_S__param_3,
	.param .f32 _Z11updateUV_SMiiifffffffPfS_S__param_4,
	.param .f32 _Z11updateUV_SMiiifffffffPfS_S__param_5,
	.param .f32 _Z11updateUV_SMiiifffffffPfS_S__param_6,
	.param .f32 _Z11updateUV_SMiiifffffffPfS_S__param_7,
	.param .f32 _Z11updateUV_SMiiifffffffPfS_S__param_8,
	.param .f32 _Z11updateUV_SMiiifffffffPfS_S__param_9,
	.param .u64 .ptr .align 1 _Z11updateUV_SMiiifffffffPfS_S__param_10,
	.param .u64 .ptr .align 1 _Z11updateUV_SMiiifffffffPfS_S__param_11,
	.param .u64 .ptr .align 1 _Z11updateUV_SMiiifffffffPfS_S__param_12
)
{
	.reg .pred 	%p<16>;
	.reg .b32 	%r<37>;
	.reg .b32 	%f<87>;
	.reg .b64 	%rd<17>;

	ld.param.u32 	%r8, [_Z11updateUV_SMiiifffffffPfS_S__param_0];
	ld.param.u32 	%r9, [_Z11updateUV_SMiiifffffffPfS_S__param_1];
	ld.param.u32 	%r11, [_Z11updateUV_SMiiifffffffPfS_S__param_2];
	ld.param.f32 	%f11, [_Z11updateUV_SMiiifffffffPfS_S__param_9];
	ld.param.u64 	%rd3, [_Z11updateUV_SMiiifffffffPfS_S__param_10];
	ld.param.u64 	%rd4, [_Z11updateUV_SMiiifffffffPfS_S__param_11];
	mov.u32 	%r12, %tid.x;
	mov.u32 	%r13, %ntid.x;
	mov.u32 	%r14, %ctaid.x;
	mad.lo.s32 	%r1, %r13, %r14, %r12;
	mov.u32 	%r15, %tid.y;
	mov.u32 	%r16, %ntid.y;
	mov.u32 	%r17, %ctaid.y;
	mad.lo.s32 	%r18, %r16, %r17, %r15;
	mul.lo.s32 	%r3, %r9, %r18;
	setp.ge.s32 	%p1, %r1, %r9;
	setp.ge.s32 	%p2, %r18, %r11;
	or.pred  	%p3, %p1, %p2;
	@%p3 bra 	$L__BB0_4;
	cvta.to.global.u64 	%rd6, %rd3;
	cvta.to.global.u64 	%rd7, %rd4;
	add.s32 	%r19, %r3, %r1;
	mul.wide.s32 	%rd8, %r19, 4;
	add.s64 	%rd1, %rd6, %rd8;
	ld.global.f32 	%f13, [%rd1];
	shl.b32 	%r20, %r19, 2;
	mov.u32 	%r21, u_v_n;
	add.s32 	%r4, %r21, %r20;
	st.shared.f32 	[%r4], %f13;
	add.s64 	%rd2, %rd7, %rd8;
	ld.global.f32 	%f14, [%rd2];
	shl.b32 	%r22, %r8, 2;
	add.s32 	%r5, %r4, %r22;
	st.shared.f32 	[%r5], %f14;
	bar.sync 	0;
	setp.lt.s32 	%p4, %r1, 1;
	setp.eq.s32 	%p5, %r18, 0;
	or.pred  	%p6, %p4, %p5;
	add.s32 	%r6, %r9, -1;
	setp.ge.s32 	%p7, %r1, %r6;
	or.pred  	%p8, %p6, %p7;
	add.s32 	%r7, %r11, -1;
	setp.ge.u32 	%p9, %r18, %r7;
	mov.f32 	%f85, 0f00000000;
	or.pred  	%p10, %p8, %p9;
	mov.f32 	%f86, %f85;
	@%p10 bra 	$L__BB0_3;
	ld.param.u64 	%rd16, [_Z11updateUV_SMiiifffffffPfS_S__param_12];
	ld.param.f32 	%f84, [_Z11updateUV_SMiiifffffffPfS_S__param_8];
	ld.param.f32 	%f83, [_Z11updateUV_SMiiifffffffPfS_S__param_7];
	ld.param.f32 	%f82, [_Z11updateUV_SMiiifffffffPfS_S__param_6];
	ld.param.f32 	%f81, [_Z11updateUV_SMiiifffffffPfS_S__param_5];
	ld.param.f32 	%f80, [_Z11updateUV_SMiiifffffffPfS_S__param_4];
	ld.param.f32 	%f79, [_Z11updateUV_SMiiifffffffPfS_S__param_3];
	cvta.to.global.u64 	%rd9, %rd16;
	add.s32 	%r23, %r3, %r1;
	ld.shared.f32 	%f15, [%r4];
	ld.shared.f32 	%f16, [%r5];
	add.s32 	%r24, %r3, %r9;
	shl.b32 	%r25, %r9, 2;
	add.s32 	%r26, %r5, %r25;
	ld.shared.f32 	%f17, [%r26];
	add.s32 	%r27, %r4, %r25;
	ld.shared.f32 	%f18, [%r27];
	shl.b32 	%r28, %r9, 1;
	sub.s32 	%r29, %r24, %r28;
	add.s32 	%r30, %r29, %r1;
	add.s32 	%r31, %r30, %r8;
	shl.b32 	%r32, %r31, 2;
	mov.u32 	%r33, u_v_n;
	add.s32 	%r34, %r33, %r32;
	ld.shared.f32 	%f19, [%r34];
	shl.b32 	%r35, %r30, 2;
	add.s32 	%r36, %r33, %r35;
	ld.shared.f32 	%f20, [%r36];
	ld.shared.f32 	%f21, [%r4+4];
	ld.shared.f32 	%f22, [%r5+4];
	ld.shared.f32 	%f23, [%r4+-4];
	ld.shared.f32 	%f24, [%r5+-4];
	mul.f32 	%f25, %f79, %f15;
	div.rn.f32 	%f26, %f25, %f80;
	sub.f32 	%f27, %f15, %f23;
	mul.f32 	%f28, %f26, %f27;
	sub.f32 	%f29, %f15, %f28;
	div.rn.f32 	%f30, %f25, %f81;
	sub.f32 	%f31, %f15, %f20;
	mul.f32 	%f32, %f30, %f31;
	sub.f32 	%f33, %f29, %f32;
	add.f32 	%f34, %f11, %f11;
	mul.f32 	%f35, %f80, %f34;
	div.rn.f32 	%f36, %f79, %f35;
	mul.wide.s32 	%rd10, %r23, 4;
	add.s64 	%rd11, %rd9, %rd10;
	ld.global.f32 	%f37, [%rd11+4];
	ld.global.f32 	%f38, [%rd11+-4];
	sub.f32 	%f39, %f37, %f38;
	mul.f32 	%f40, %f36, %f39;
	sub.f32 	%f41, %f33, %f40;
	mul.f32 	%f42, %f79, %f84;
	div.rn.f32 	%f43, %f42, %f82;
	add.f32 	%f44, %f15, %f15;
	sub.f32 	%f45, %f21, %f44;
	add.f32 	%f46, %f45, %f23;
	fma.rn.f32 	%f47, %f43, %f46, %f41;
	div.rn.f32 	%f48, %f42, %f83;
	sub.f32 	%f49, %f18, %f44;
	add.f32 	%f50, %f49, %f20;
	fma.rn.f32 	%f85, %f48, %f50, %f47;
	mul.f32 	%f51, %f79, %f16;
	div.rn.f32 	%f52, %f51, %f80;
	sub.f32 	%f53, %f16, %f24;
	mul.f32 	%f54, %f52, %f53;
	sub.f32 	%f55, %f16, %f54;
	div.rn.f32 	%f56, %f51, %f81;
	sub.f32 	%f57, %f16, %f19;
	mul.f32 	%f58, %f56, %f57;
	sub.f32 	%f59, %f55, %f58;
	mul.f32 	%f60, %f81, %f34;
	div.rn.f32 	%f61, %f79, %f60;
	mul.wide.s32 	%rd12, %r9, 4;
	add.s64 	%rd13, %rd11, %rd12;
	ld.global.f32 	%f62, [%rd13];
	mul.wide.s32 	%rd14, %r30, 4;
	add.s64 	%rd15, %rd9, %rd14;
	ld.global.f32 	%f63, [%rd15];
	sub.f32 	%f64, %f62, %f63;
	mul.f32 	%f65, %f61, %f64;
	sub.f32 	%f66, %f59, %f65;
	add.f32 	%f67, %f16, %f16;
	sub.f32 	%f68, %f22, %f67;
	add.f32 	%f69, %f68, %f24;
	fma.rn.f32 	%f70, %f43, %f69, %f66;
	sub.f32 	%f71, %f17, %f67;
	add.f32 	%f72, %f71, %f19;
	fma.rn.f32 	%f86, %f48, %f72, %f70;
$L__BB0_3:
	bar.sync 	0;
	setp.eq.s32 	%p11, %r1, %r6;
	bar.sync 	0;
	setp.eq.s32 	%p12, %r1, 0;
	bar.sync 	0;
	setp.eq.s32 	%p13, %r18, 0;
	or.pred  	%p14, %p12, %p13;
	selp.f32 	%f73, 0f00000000, %f85, %p11;
	selp.f32 	%f74, 0f00000000, %f73, %p14;
	bar.sync 	0;
	setp.eq.s32 	%p15, %r18, %r7;
	selp.f32 	%f75, 0f3F800000, %f74, %p15;
	selp.f32 	%f76, 0f00000000, %f86, %p11;
	selp.f32 	%f77, 0f00000000, %f76, %p15;
	selp.f32 	%f78, 0f00000000, %f77, %p14;
	bar.sync 	0;
	st.global.f32 	[%rd1], %f75;
	st.global.f32 	[%rd2], %f78;
$L__BB0_4:
	ret;

}
	// .globl	_Z7updatePiiiiffPfS_
.visible .entry _Z7updatePiiiiffPfS_(
	.param .u32 _Z7updatePiiiiffPfS__param_0,
	.param .u32 _Z7updatePiiiiffPfS__param_1,
	.param .u32 _Z7updatePiiiiffPfS__param_2,
	.param .u32 _Z7updatePiiiiffPfS__param_3,
	.param .f32 _Z7updatePiiiiffPfS__param_4,
	.param .f32 _Z7updatePiiiiffPfS__param_5,
	.param .u64 .ptr .align 1 _Z7updatePiiiiffPfS__param_6,
	.param .u64 .ptr .align 1 _Z7updatePiiiiffPfS__param_7
)
{
	.reg .pred 	%p<42>;
	.reg .b32 	%r<46>;
	.reg .b32 	%f<85>;
	.reg .b64 	%rd<9>;

	ld.param.u32 	%r18, [_Z7updatePiiiiffPfS__param_0];
	ld.param.u32 	%r19, [_Z7updatePiiiiffPfS__param_1];
	ld.param.u32 	%r20, [_Z7updatePiiiiffPfS__param_2];
	ld.param.u32 	%r22, [_Z7updatePiiiiffPfS__param_3];
	ld.param.f32 	%f5, [_Z7updatePiiiiffPfS__param_4];
	ld.param.f32 	%f6, [_Z7updatePiiiiffPfS__param_5];
	ld.param.u64 	%rd2, [_Z7updatePiiiiffPfS__param_6];
	ld.param.u64 	%rd3, [_Z7updatePiiiiffPfS__param_7];
	mov.u32 	%r23, %tid.x;
	mov.u32 	%r24, %ntid.x;
	mov.u32 	%r25, %ctaid.x;
	mad.lo.s32 	%r1, %r24, %r25, %r23;
	mov.u32 	%r26, %tid.y;
	mov.u32 	%r27, %ntid.y;
	mov.u32 	%r28, %ctaid.y;
	mad.lo.s32 	%r29, %r27, %r28, %r26;
	mad.lo.s32 	%r3, %r20, %r29, %r1;
	setp.ge.s32 	%p2, %r1, %r20;
	setp.ge.s32 	%p3, %r29, %r22;
	or.pred  	%p4, %p2, %p3;
	@%p4 bra 	$L__BB1_61;
	cvta.to.global.u64 	%rd4, %rd2;
	mul.wide.s32 	%rd5, %r3, 4;
	add.s64 	%rd1, %rd4, %rd5;
	ld.global.f32 	%f8, [%rd1];
	shl.b32 	%r30, %r3, 2;
	mov.u32 	%r31, tempP;
	add.s32 	%r4, %r31, %r30;
	st.shared.f32 	[%r4], %f8;
	shl.b32 	%r32, %r18, 2;
	add.s32 	%r5, %r4, %r32;
	st.shared.f32 	[%r5], %f8;
	bar.sync 	0;
	setp.gt.s32 	%p5, %r1, 0;
	setp.ne.s32 	%p6, %r29, 0;
	and.pred  	%p7, %p5, %p6;
	add.s32 	%r6, %r20, -1;
	setp.lt.s32 	%p8, %r1, %r6;
	and.pred  	%p9, %p7, %p8;
	add.s32 	%r7, %r22, -1;
	setp.lt.u32 	%p10, %r29, %r7;
	and.pred  	%p1, %p9, %p10;
	mov.f32 	%f83, 0f00000000;
	not.pred 	%p11, %p1;
	mov.f32 	%f84, %f83;
	@%p11 bra 	$L__BB1_3;
	cvta.to.global.u64 	%rd6, %rd3;
	add.s64 	%rd8, %rd6, %rd5;
	ld.global.f32 	%f9, [%rd8];
	mul.f32 	%f10, %f5, %f9;
	mul.f32 	%f83, %f6, %f10;
	add.f32 	%f11, %f5, %f6;
	add.f32 	%f84, %f11, %f11;
$L__BB1_3:
	setp.lt.s32 	%p12, %r19, 1;
	@%p12 bra 	$L__BB1_60;
	shl.b32 	%r33, %r20, 2;
	add.s32 	%r8, %r5, %r33;
	add.s32 	%r34, %r3, %r18;
	sub.s32 	%r35, %r34, %r20;
	shl.b32 	%r36, %r35, 2;
	add.s32 	%r9, %r31, %r36;
	add.s32 	%r10, %r4, %r33;
	and.b32  	%r11, %r19, 3;
	setp.lt.u32 	%p13, %r19, 4;
	@%p13 bra 	$L__BB1_47;
	and.b32  	%r38, %r19, 2147483644;
	neg.s32 	%r44, %r38;
$L__BB1_6:
	ld.shared.f32 	%f12, [%r4];
	st.shared.f32 	[%r5], %f12;
	bar.sync 	0;
	@%p11 bra 	$L__BB1_8;
	ld.shared.f32 	%f13, [%r5+4];
	ld.shared.f32 	%f14, [%r5+-4];
	add.f32 	%f15, %f13, %f14;
	ld.shared.f32 	%f16, [%r8];
	ld.shared.f32 	%f17, [%r9];
	add.f32 	%f18, %f16, %f17;
	mul.f32 	%f19, %f5, %f18;
	fma.rn.f32 	%f20, %f6, %f15, %f19;
	sub.f32 	%f21, %f20, %f83;
	div.rn.f32 	%f22, %f21, %f84;
	st.shared.f32 	[%r4], %f22;
$L__BB1_8:
	setp.ne.s32 	%p15, %r1, %r6;
	bar.sync 	0;
	@%p15 bra 	$L__BB1_10;
	ld.shared.f32 	%f23, [%r4+-4];
	st.shared.f32 	[%r4], %f23;
$L__BB1_10:
	setp.ne.s32 	%p16, %r29, 0;
	bar.sync 	0;
	@%p16 bra 	$L__BB1_12;
	ld.shared.f32 	%f24, [%r10];
	st.shared.f32 	[%r4], %f24;
$L__BB1_12:
	setp.ne.s32 	%p17, %r1, 0;
	bar.sync 	0;
	@%p17 bra 	$L__BB1_14;
	ld.shared.f32 	%f25, [%r4+4];
	st.shared.f32 	[%r4], %f25;
$L__BB1_14:
	setp.ne.s32 	%p18, %r29, %r7;
	bar.sync 	0;
	@%p18 bra 	$L__BB1_16;
	mov.b32 	%r39, 0;
	st.shared.u32 	[%r4], %r39;
$L__BB1_16:
	bar.sync 	0;
	ld.shared.f32 	%f26, [%r4];
	st.shared.f32 	[%r5], %f26;
	bar.sync 	0;
	@%p11 bra 	$L__BB1_18;
	ld.shared.f32 	%f27, [%r5+4];
	ld.shared.f32 	%f28, [%r5+-4];
	add.f32 	%f29, %f27, %f28;
	ld.shared.f32 	%f30, [%r8];
	ld.shared.f32 	%f31, [%r9];
	add.f32 	%f32, %f30, %f31;
	mul.f32 	%f33, %f5, %f32;
	fma.rn.f32 	%f34, %f6, %f29, %f33;
	sub.f32 	%f35, %f34, %f83;
	div.rn.f32 	%f36, %f35, %f84;
	st.shared.f32 	[%r4], %f36;
$L__BB1_18:
	setp.ne.s32 	%p20, %r1, %r6;
	bar.sync 	0;
	@%p20 bra 	$L__BB1_20;
	ld.shared.f32 	%f37, [%r4+-4];
	st.shared.f32 	[%r4], %f37;
$L__BB1_20:
	setp.ne.s32 	%p21, %r29, 0;
	bar.sync 	0;
	@%p21 bra 	$L__BB1_22;
	ld.shared.f32 	%f38, [%r10];
	st.shared.f32 	[%r4], %f38;
$L__BB1_22:
	setp.ne.s32 	%p22, %r1, 0;
	bar.sync 	0;
	@%p22 bra 	$L__BB1_24;
	ld.shared.f32 	%f39, [%r4+4];
	st.shared.f32 	[%r4], %f39;
$L__BB1_24:
	setp.ne.s32 	%p23, %r29, %r7;
	bar.sync 	0;
	@%p23 bra 	$L__BB1_26;
	mov.b32 	%r40, 0;
	st.shared.u32 	[%r4], %r40;
$L__BB1_26:
	bar.sync 	0;
	ld.shared.f32 	%f40, [%r4];
	st.shared.f32 	[%r5], %f40;
	bar.sync 	0;
	@%p11 bra 	$L__BB1_28;
	ld.shared.f32 	%f41, [%r5+4];
	ld.shared.f32 	%f42, [%r5+-4];
	add.f32 	%f43, %f41, %f42;
	ld.shared.f32 	%f44, [%r8];
	ld.shared.f32 	%f45, [%r9];
	add.f32 	%f46, %f44, %f45;
	mul.f32 	%f47, %f5, %f46;
	fma.rn.f32 	%f48, %f6, %f43, %f47;
	sub.f32 	%f49, %f48, %f83;
	div.rn.f32 	%f50, %f49, %f84;
	st.shared.f32 	[%r4], %f50;
$L__BB1_28:
	setp.ne.s32 	%p25, %r1, %r6;
	bar.sync 	0;
	@%p25 bra 	$L__BB1_30;
	ld.shared.f32 	%f51, [%r4+-4];
	st.shared.f32 	[%r4], %f51;
$L__BB1_30:
	setp.ne.s32 	%p26, %r29, 0;
	bar.sync 	0;
	@%p26 bra 	$L__BB1_32;
	ld.shared.f32 	%f52, [%r10];
	st.shared.f32 	[%r4], %f52;
$L__BB1_32:
	setp.ne.s32 	%p27, %r1, 0;
	bar.sync 	0;
	@%p27 bra 	$L__BB1_34;
	ld.shared.f32 	%f53, [%r4+4];
	st.shared.f32 	[%r4], %f53;
$L__BB1_34:
	setp.ne.s32 	%p28, %r29, %r7;
	bar.sync 	0;
	@%p28 bra 	$L__BB1_36;
	mov.b32 	%r41, 0;
	st.shared.u32 	[%r4], %r41;
$L__BB1_36:
	bar.sync 	0;
	ld.shared.f32 	%f54, [%r4];
	st.shared.f32 	[%r5], %f54;
	bar.sync 	0;
	@%p11 bra 	$L__BB1_38;
	ld.shared.f32 	%f55, [%r5+4];
	ld.shared.f32 	%f56, [%r5+-4];
	add.f32 	%f57, %f55, %f56;
	ld.shared.f32 	%f58, [%r8];
	ld.shared.f32 	%f59, [%r9];
	add.f32 	%f60, %f58, %f59;
	mul.f32 	%f61, %f5, %f60;
	fma.rn.f32 	%f62, %f6, %f57, %f61;
	sub.f32 	%f63, %f62, %f83;
	div.rn.f32 	%f64, %f63, %f84;
	st.shared.f32 	[%r4], %f64;
$L__BB1_38:
	setp.ne.s32 	%p30, %r1, %r6;
	bar.sync 	0;
	@%p30 bra 	$L__BB1_40;
	ld.shared.f32 	%f65, [%r4+-4];
	st.shared.f32 	[%r4], %f65;
$L__BB1_40:
	setp.ne.s32 	%p31, %r29, 0;
	bar.sync 	0;
	@%p31 bra 	$L__BB1_42;
	ld.shared.f32 	%f66, [%r10];
	st.shared.f32 	[%r4], %f66;
$L__BB1_42:
	setp.ne.s32 	%p32, %r1, 0;
	bar.sync 	0;
	@%p32 bra 	$L__BB1_44;
	ld.shared.f32 	%f67, [%r4+4];
	st.shared.f32 	[%r4], %f67;
$L__BB1_44:
	setp.ne.s32 	%p33, %r29, %r7;
	bar.sync 	0;
	@%p33 bra 	$L__BB1_46;
	mov.b32 	%r42, 0;
	st.shared.u32 	[%r4], %r42;
$L__BB1_46:
	bar.sync 	0;
	add.s32 	%r44, %r44, 4;
	setp.ne.s32 	%p34, %r44, 0;
	@%p34 bra 	$L__BB1_6;
$L__BB1_47:
	setp.eq.s32 	%p35, %r11, 0;
	@%p35 bra 	$L__BB1_60;
	neg.s32 	%r45, %r11;
$L__BB1_49:
	.pragma "nounroll";
	ld.shared.f32 	%f68, [%r4];
	st.shared.f32 	[%r5], %f68;
	bar.sync 	0;
	@%p11 bra 	$L__BB1_51;
	ld.shared.f32 	%f69, [%r5+4];
	ld.shared.f32 	%f70, [%r5+-4];
	add.f32 	%f71, %f69, %f70;
	ld.shared.f32 	%f72, [%r8];
	ld.shared.f32 	%f73, [%r9];
	add.f32 	%f74, %f72, %f73;
	mul.f32 	%f75, %f5, %f74;
	fma.rn.f32 	%f76, %f6, %f71, %f75;
	sub.f32 	%f77, %f76, %f83;
	div.rn.f32 	%f78, %f77, %f84;
	st.shared.f32 	[%r4], %f78;
$L__BB1_51:
	setp.ne.s32 	%p37, %r1, %r6;
	bar.sync 	0;
	@%p37 bra 	$L__BB1_53;
	ld.shared.f32 	%f79, [%r4+-4];
	st.shared.f32 	[%r4], %f79;
$L__BB1_53:
	setp.ne.s32 	%p38, %r29, 0;
	bar.sync 	0;
	@%p38 bra 	$L__BB1_55;
	ld.shared.f32 	%f80, [%r10];
	st.shared.f32 	[%r4], %f80;
$L__BB1_55:
	setp.ne.s32 	%p39, %r1, 0;
	bar.sync 	0;
	@%p39 bra 	$L__BB1_57;
	ld.shared.f32 	%f81, [%r4+4];
	st.shared.f32 	[%r4], %f81;
$L__BB1_57:
	setp.ne.s32 	%p40, %r29, %r7;
	bar.sync 	0;
	@%p40 bra 	$L__BB1_59;
	mov.b32 	%r43, 0;
	st.shared.u32 	[%r4], %r43;
$L__BB1_59:
	bar.sync 	0;
	add.s32 	%r45, %r45, 1;
	setp.ne.s32 	%p41, %r45, 0;
	@%p41 bra 	$L__BB1_49;
$L__BB1_60:
	ld.shared.f32 	%f82, [%r4];
	st.global.f32 	[%rd1], %f82;
$L__BB1_61:
	ret;

}
	// .globl	_Z8computeBiiffffPfS_S_
.visible .entry _Z8computeBiiffffPfS_S_(
	.param .u32 _Z8computeBiiffffPfS_S__param_0,
	.param .u32 _Z8computeBiiffffPfS_S__param_1,
	.param .f32 _Z8computeBiiffffPfS_S__param_2,
	.param .f32 _Z8computeBiiffffPfS_S__param_3,
	.param .f32 _Z8computeBiiffffPfS_S__param_4,
	.param .f32 _Z8computeBiiffffPfS_S__param_5,
	.param .u64 .ptr .align 1 _Z8computeBiiffffPfS_S__param_6,
	.param .u64 .ptr .align 1 _Z8computeBiiffffPfS_S__param_7,
	.param .u64 .ptr .align 1 _Z8computeBiiffffPfS_S__param_8
)
{
	.reg .pred 	%p<8>;
	.reg .b32 	%r<20>;
	.reg .b32 	%f<33>;
	.reg .b64 	%rd<18>;

	ld.param.u32 	%r4, [_Z8computeBiiffffPfS_S__param_0];
	ld.param.u32 	%r5, [_Z8computeBiiffffPfS_S__param_1];
	ld.param.f32 	%f1, [_Z8computeBiiffffPfS_S__param_2];
	ld.param.f32 	%f2, [_Z8computeBiiffffPfS_S__param_3];
	ld.param.f32 	%f3, [_Z8computeBiiffffPfS_S__param_4];
	ld.param.f32 	%f4, [_Z8computeBiiffffPfS_S__param_5];
	ld.param.u64 	%rd1, [_Z8computeBiiffffPfS_S__param_6];
	ld.param.u64 	%rd2, [_Z8computeBiiffffPfS_S__param_7];
	ld.param.u64 	%rd3, [_Z8computeBiiffffPfS_S__param_8];
	mov.u32 	%r7, %tid.x;
	mov.u32 	%r8, %ntid.x;
	mov.u32 	%r9, %ctaid.x;
	mad.lo.s32 	%r10, %r8, %r9, %r7;
	mov.u32 	%r11, %tid.y;
	mov.u32 	%r12, %ntid.y;
	mov.u32 	%r13, %ctaid.y;
	mad.lo.s32 	%r14, %r12, %r13, %r11;
	setp.lt.s32 	%p1, %r10, 1;
	setp.eq.s32 	%p2, %r14, 0;
	or.pred  	%p3, %p1, %p2;
	add.s32 	%r15, %r4, -1;
	setp.ge.s32 	%p4, %r10, %r15;
	or.pred  	%p5, %p3, %p4;
	add.s32 	%r16, %r5, -1;
	setp.ge.s32 	%p6, %r14, %r16;
	or.pred  	%p7, %p5, %p6;
	@%p7 bra 	$L__BB2_2;
	cvta.to.global.u64 	%rd4, %rd2;
	cvta.to.global.u64 	%rd5, %rd1;
	cvta.to.global.u64 	%rd6, %rd3;
	mad.lo.s32 	%r17, %r14, %r4, %r10;
	add.s32 	%r18, %r17, %r4;
	mul.wide.s32 	%rd7, %r18, 4;
	add.s64 	%rd8, %rd4, %rd7;
	ld.global.f32 	%f5, [%rd8];
	add.s64 	%rd9, %rd5, %rd7;
	ld.global.f32 	%f6, [%rd9];
	sub.s32 	%r19, %r17, %r4;
	mul.wide.s32 	%rd10, %r19, 4;
	add.s64 	%rd11, %rd4, %rd10;
	ld.global.f32 	%f7, [%rd11];
	add.s64 	%rd12, %rd5, %rd10;
	ld.global.f32 	%f8, [%rd12];
	mul.wide.s32 	%rd13, %r4, 4;
	add.s64 	%rd14, %rd12, %rd13;
	ld.global.f32 	%f9, [%rd14+4];
	add.s64 	%rd15, %rd11, %rd13;
	ld.global.f32 	%f10, [%rd15+4];
	ld.global.f32 	%f11, [%rd14+-4];
	ld.global.f32 	%f12, [%rd15+-4];
	sub.f32 	%f13, %f9, %f11;
	add.f32 	%f14, %f3, %f3;
	div.rn.f32 	%f15, %f13, %f14;
	sub.f32 	%f16, %f5, %f7;
	add.f32 	%f17, %f4, %f4;
	div.rn.f32 	%f18, %f16, %f17;
	rcp.rn.f32 	%f19, %f2;
	add.f32 	%f20, %f18, %f15;
	mul.f32 	%f21, %f19, %f20;
	mul.f32 	%f22, %f15, %f15;
	sub.f32 	%f23, %f21, %f22;
	sub.f32 	%f24, %f6, %f8;
	sub.f32 	%f25, %f10, %f12;
	mul.f32 	%f26, %f24, %f25;
	mul.f32 	%f27, %f3, %f17;
	div.rn.f32 	%f28, %f26, %f27;
	sub.f32 	%f29, %f23, %f28;
	mul.f32 	%f30, %f18, %f18;
	sub.f32 	%f31, %f29, %f30;
	mul.f32 	%f32, %f1, %f31;
	mul.wide.s32 	%rd16, %r17, 4;
	add.s64 	%rd17, %rd6, %rd16;
	st.global.f32 	[%rd17], %f32;
$L__BB2_2:
	ret;

}
	// .globl	_Z11init_arraysiiPfS_S_
.visible .entry _Z11init_arraysiiPfS_S_(
	.param .u32 _Z11init_arraysiiPfS_S__param_0,
	.param .u32 _Z11init_arraysiiPfS_S__param_1,
	.param .u64 .ptr .align 1 _Z11init_arraysiiPfS_S__param_2,
	.param .u64 .ptr .align 1 _Z11init_arraysiiPfS_S__param_3,
	.param .u64 .ptr .align 1 _Z11init_arraysiiPfS_S__param_4
)
{
	.reg .pred 	%p<2>;
	.reg .b32 	%r<13>;
	.reg .b64 	%rd<11>;

	ld.param.u32 	%r2, [_Z11init_arraysiiPfS_S__param_0];
	ld.param.u32 	%r3, [_Z11init_arraysiiPfS_S__param_1];
	ld.param.u64 	%rd1, [_Z11init_arraysiiPfS_S__param_2];
	ld.param.u64 	%rd2, [_Z11init_arraysiiPfS_S__param_3];
	ld.param.u64 	%rd3, [_Z11init_arraysiiPfS_S__param_4];
	mov.u32 	%r4, %tid.x;
	mov.u32 	%r5, %ntid.x;
	mov.u32 	%r6, %ctaid.x;
	mad.lo.s32 	%r7, %r5, %r6, %r4;
	mov.u32 	%r8, %tid.y;
	mov.u32 	%r9, %ntid.y;
	mov.u32 	%r10, %ctaid.y;
	mad.lo.s32 	%r11, %r9, %r10, %r8;
	mad.lo.s32 	%r1, %r3, %r11, %r7;
	setp.ge.s32 	%p1, %r1, %r2;
	@%p1 bra 	$L__BB3_2;
	cvta.to.global.u64 	%rd4, %rd1;
	cvta.to.global.u64 	%rd5, %rd2;
	cvta.to.global.u64 	%rd6, %rd3;
	mul.wide.s32 	%rd7, %r1, 4;
	add.s64 	%rd8, %rd4, %rd7;
	mov.b32 	%r12, 0;
	st.global.u32 	[%rd8], %r12;
	add.s64 	%rd9, %rd5, %rd7;
	st.global.u32 	[%rd9], %r12;
	add.s64 	%rd10, %rd6, %rd7;
	st.global.u32 	[%rd10], %r12;
$L__BB3_2:
	ret;

}


// ===== COMPILED SASS (sm_100) =====

	.target	sm_100

	.elftype	@"ET_EXEC"


//--------------------- .note.nv.tkinfo           --------------------------
	.section	.note.nv.tkinfo,"",@"SHT_NOTE"
	.sectionflags	@"SHF_NOTE_NV_TKINFO"
	.tkinfo
        /*0018*/ 	.word	0x00000002
        /*0030*/ 	.string	""
        /*0030*/ 	.string	"ptxas"
        /*0030*/ 	.string	"Cuda compilation tools, release 13.0, V13.0.88"
        /*0030*/ 	.string	"Build cuda_13.0.r13.0/compiler.36424714_0"
        /*0030*/ 	.string	"-arch sm_100 -m 64 "



//--------------------- .note.nv.cuinfo           --------------------------
	.section	.note.nv.cuinfo,"",@"SHT_NOTE"
	.sectionflags	@"SHF_NOTE_NV_CUINFO"
        /*0018*/ 	.short	0x0002
        /*001a*/ 	.short	0x0064
        /*001c*/ 	.short	0x0082
	.zero		2


//--------------------- .nv.info                  --------------------------
	.section	.nv.info,"",@"SHT_CUDA_INFO"
	.align	4


	//----- nvinfo : EIATTR_REGCOUNT
	.align		4
        /*0000*/ 	.byte	0x04, 0x2f
        /*0002*/ 	.short	(.L_1 - .L_0)
	.align		4
.L_0:
        /*0004*/ 	.word	index@(_Z11updateUV_SMiiifffffffPfS_S_)
        /*0008*/ 	.word	0x00000026


	//----- nvinfo : EIATTR_FRAME_SIZE
	.align		4
.L_1:
        /*000c*/ 	.byte	0x04, 0x11
        /*000e*/ 	.short	(.L_3 - .L_2)
	.align		4
.L_2:
        /*0010*/ 	.word	index@($__internal_3_$__cuda_sm3x_div_rn_noftz_f32_slowpath)
        /*0014*/ 	.word	0x00000000


	//----- nvinfo : EIATTR_FRAME_SIZE
	.align		4
.L_3:
        /*0018*/ 	.byte	0x04, 0x11
        /*001a*/ 	.short	(.L_5 - .L_4)
	.align		4
.L_4:
        /*001c*/ 	.word	index@(_Z11updateUV_SMiiifffffffPfS_S_)
        /*0020*/ 	.word	0x00000000


	//----- nvinfo : EIATTR_REGCOUNT
	.align		4
.L_5:
        /*0024*/ 	.byte	0x04, 0x2f
        /*0026*/ 	.short	(.L_7 - .L_6)
	.align		4
.L_6:
        /*0028*/ 	.word	index@(_Z7updatePiiiiffPfS_)
        /*002c*/ 	.word	0x0000001a


	//----- nvinfo : EIATTR_FRAME_SIZE
	.align		4
.L_7:
        /*0030*/ 	.byte	0x04, 0x11
        /*0032*/ 	.short	(.L_9 - .L_8)
	.align		4
.L_8:
        /*0034*/ 	.word	index@($__internal_2_$__cuda_sm3x_div_rn_noftz_f32_slowpath)
        /*0038*/ 	.word	0x00000000


	//----- nvinfo : EIATTR_FRAME_SIZE
	.align		4
.L_9:
        /*003c*/ 	.byte	0x04, 0x11
        /*003e*/ 	.short	(.L_11 - .L_10)
	.align		4
.L_10:
        /*0040*/ 	.word	index@(_Z7updatePiiiiffPfS_)
        /*0044*/ 	.word	0x00000000


	//----- nvinfo : EIATTR_REGCOUNT
	.align		4
.L_11:
        /*0048*/ 	.byte	0x04, 0x2f
        /*004a*/ 	.short	(.L_13 - .L_12)
	.align		4
.L_12:
        /*004c*/ 	.word	index@(_Z8computeBiiffffPfS_S_)
        /*0050*/ 	.word	0x00000018


	//----- nvinfo : EIATTR_FRAME_SIZE
	.align		4
.L_13:
        /*0054*/ 	.byte	0x04, 0x11
        /*0056*/ 	.short	(.L_15 - .L_14)
	.align		4
.L_14:
        /*0058*/ 	.word	index@($__internal_1_$__cuda_sm3x_div_rn_noftz_f32_slowpath)
        /*005c*/ 	.word	0x00000000


	//----- nvinfo : EIATTR_FRAME_SIZE
	.align		4
.L_15:
        /*0060*/ 	.byte	0x04, 0x11
        /*0062*/ 	.short	(.L_17 - .L_16)
	.align		4
.L_16:
        /*0064*/ 	.word	index@($__internal_0_$__cuda_sm20_rcp_rn_f32_slowpath)
        /*0068*/ 	.word	0x00000000


	//----- nvinfo : EIATTR_FRAME_SIZE
	.align		4
.L_17:
        /*006c*/ 	.byte	0x04, 0x11
        /*006e*/ 	.short	(.L_19 - .L_18)
	.align		4
.L_18:
        /*0070*/ 	.word	index@(_Z8computeBiiffffPfS_S_)
        /*0074*/ 	.word	0x00000000


	//----- nvinfo : EIATTR_REGCOUNT
	.align		4
.L_19:
        /*0078*/ 	.byte	0x04, 0x2f
        /*007a*/ 	.short	(.L_21 - .L_20)
	.align		4
.L_20:
        /*007c*/ 	.word	index@(_Z11init_arraysiiPfS_S_)
        /*0080*/ 	.word	0x0000000c


	//----- nvinfo : EIATTR_FRAME_SIZE
	.align		4
.L_21:
        /*0084*/ 	.byte	0x04, 0x11
        /*0086*/ 	.short	(.L_23 - .L_22)
	.align		4
.L_22:
        /*0088*/ 	.word	index@(_Z11init_arraysiiPfS_S_)
        /*008c*/ 	.word	0x00000000


	//----- nvinfo : EIATTR_MIN_STACK_SIZE
	.align		4
.L_23:
        /*0090*/ 	.byte	0x04, 0x12
        /*0092*/ 	.short	(.L_25 - .L_24)
	.align		4
.L_24:
        /*0094*/ 	.word	index@(_Z11init_arraysiiPfS_S_)
        /*0098*/ 	.word	0x00000000


	//----- nvinfo : EIATTR_MIN_STACK_SIZE
	.align		4
.L_25:
        /*009c*/ 	.byte	0x04, 0x12
        /*009e*/ 	.short	(.L_27 - .L_26)
	.align		4
.L_26:
        /*00a0*/ 	.word	index@(_Z8computeBiiffffPfS_S_)
        /*00a4*/ 	.word	0x00000000


	//----- nvinfo : EIATTR_MIN_STACK_SIZE
	.align		4
.L_27:
        /*00a8*/ 	.byte	0x04, 0x12
        /*00aa*/ 	.short	(.L_29 - .L_28)
	.align		4
.L_28:
        /*00ac*/ 	.word	index@(_Z7updatePiiiiffPfS_)
        /*00b0*/ 	.word	0x00000000


	//----- nvinfo : EIATTR_MIN_STACK_SIZE
	.align		4
.L_29:
        /*00b4*/ 	.byte	0x04, 0x12
        /*00b6*/ 	.short	(.L_31 - .L_30)
	.align		4
.L_30:
        /*00b8*/ 	.word	index@(_Z11updateUV_SMiiifffffffPfS_S_)
        /*00bc*/ 	.word	0x00000000
.L_31:


//--------------------- .nv.compat                --------------------------
	.section	.nv.compat,"",@"SHT_CUDA_COMPAT_INFO"
	.align	4
        /*0000*/ 	.byte	0x02, 0x09, 0x00, 0x00, 0x02, 0x02, 0x01, 0x00, 0x02, 0x05, 0x05, 0x00, 0x03, 0x07, 0x01, 0x01
        /*0010*/ 	.byte	0x02, 0x03, 0x00, 0x00, 0x02, 0x06, 0x01, 0x00, 0x04, 0x0b, 0x08, 0x00, 0x01, 0x00, 0x00, 0x00
        /*0020*/ 	.byte	0x00, 0x00, 0x00, 0x00


//--------------------- .nv.info._Z11init_arraysiiPfS_S_ --------------------------
	.section	.nv.info._Z11init_arraysiiPfS_S_,"",@"SHT_CUDA_INFO"
	.sectionflags	@""
	.align	4


	//----- nvinfo : EIATTR_CUDA_API_VERSION
	.align		4
        /*0000*/ 	.byte	0x04, 0x37
        /*0002*/ 	.short	(.L_33 - .L_32)
.L_32:
        /*0004*/ 	.word	0x00000082


	//----- nvinfo : EIATTR_KPARAM_INFO
	.align		4
.L_33:
        /*0008*/ 	.byte	0x04, 0x17
        /*000a*/ 	.short	(.L_35 - .L_34)
.L_34:
        /*000c*/ 	.word	0x00000000
        /*0010*/ 	.short	0x0004
        /*0012*/ 	.short	0x0018
        /*0014*/ 	.byte	0x00, 0xf5, 0x21, 0x00


	//----- nvinfo : EIATTR_KPARAM_INFO
	.align		4
.L_35:
        /*0018*/ 	.byte	0x04, 0x17
        /*001a*/ 	.short	(.L_37 - .L_36)
.L_36:
        /*001c*/ 	.word	0x00000000
        /*0020*/ 	.short	0x0003
        /*0022*/ 	.short	0x0010
        /*0024*/ 	.byte	0x00, 0xf5, 0x21, 0x00


	//----- nvinfo : EIATTR_KPARAM_INFO
	.align		4
.L_37:
        /*0028*/ 	.byte	0x04, 0x17
        /*002a*/ 	.short	(.L_39 - .L_38)
.L_38:
        /*002c*/ 	.word	0x00000000
        /*0030*/ 	.short	0x0002
        /*0032*/ 	.short	0x0008
        /*0034*/ 	.byte	0x00, 0xf5, 0x21, 0x00


	//----- nvinfo : EIATTR_KPARAM_INFO
	.align		4
.L_39:
        /*0038*/ 	.byte	0x04, 0x17
        /*003a*/ 	.short	(.L_41 - .L_40)
.L_40:
        /*003c*/ 	.word	0x00000000
        /*0040*/ 	.short	0x0001
        /*0042*/ 	.short	0x0004
        /*0044*/ 	.byte	0x00, 0xf0, 0x11, 0x00


	//----- nvinfo : EIATTR_KPARAM_INFO
	.align		4
.L_41:
        /*0048*/ 	.byte	0x04, 0x17
        /*004a*/ 	.short	(.L_43 - .L_42)
.L_42:
        /*004c*/ 	.word	0x00000000
        /*0050*/ 	.short	0x0000
        /*0052*/ 	.short	0x0000
        /*0054*/ 	.byte	0x00, 0xf0, 0x11, 0x00


	//----- nvinfo : EIATTR_SPARSE_MMA_MASK
	.align		4
.L_43:
        /*0058*/ 	.byte	0x03, 0x50
        /*005a*/ 	.short	0x0000


	//----- nvinfo : EIATTR_MAXREG_COUNT
	.align		4
        /*005c*/ 	.byte	0x03, 0x1b
        /*005e*/ 	.short	0x00ff


	//----- nvinfo : EIATTR_MERCURY_ISA_VERSION
	.align		4
        /*0060*/ 	.byte	0x03, 0x5f
        /*0062*/ 	.short	0x0101


	//----- nvinfo : EIATTR_VRC_CTA_INIT_COUNT
	.align		4
        /*0064*/ 	.byte	0x02, 0x4a
	.zero		1
	.zero		1


	//----- nvinfo : EIATTR_EXIT_INSTR_OFFSETS
	.align		4
        /*0068*/ 	.byte	0x04, 0x1c
        /*006a*/ 	.short	(.L_45 - .L_44)


	//   ....[0]....
.L_44:
        /*006c*/ 	.word	0x000000c0


	//   ....[1]....
        /*0070*/ 	.word	0x00000170


	//----- nvinfo : EIATTR_CBANK_PARAM_SIZE
	.align		4
.L_45:
        /*0074*/ 	.byte	0x03, 0x19
        /*0076*/ 	.short	0x0020


	//----- nvinfo : EIATTR_PARAM_CBANK
	.align		4
        /*0078*/ 	.byte	0x04, 0x0a
        /*007a*/ 	.short	(.L_47 - .L_46)
	.align		4
.L_46:
        /*007c*/ 	.word	index@(.nv.constant0._Z11init_arraysiiPfS_S_)
        /*0080*/ 	.short	0x0380
        /*0082*/ 	.short	0x0020


	//----- nvinfo : EIATTR_SW_WAR
	.align		4
.L_47:
        /*0084*/ 	.byte	0x04, 0x36
        /*0086*/ 	.short	(.L_49 - .L_48)
.L_48:
        /*0088*/ 	.word	0x00000008
.L_49:


//--------------------- .nv.info._Z8computeBiiffffPfS_S_ --------------------------
	.section	.nv.info._Z8computeBiiffffPfS_S_,"",@"SHT_CUDA_INFO"
	.sectionflags	@""
	.align	4


	//----- nvinfo : EIATTR_CUDA_API_VERSION
	.align		4
        /*0000*/ 	.byte	0x04, 0x37
        /*0002*/ 	.short	(.L_51 - .L_50)
.L_50:
        /*0004*/ 	.word	0x00000082


	//----- nvinfo : EIATTR_KPARAM_INFO
	.align		4
.L_51:
        /*0008*/ 	.byte	0x04, 0x17
        /*000a*/ 	.short	(.L_53 - .L_52)
.L_52:
        /*000c*/ 	.word	0x00000000
        /*0010*/ 	.short	0x0008
        /*0012*/ 	.short	0x0028
        /*0014*/ 	.byte	0x00, 0xf5, 0x21, 0x00


	//----- nvinfo : EIATTR_KPARAM_INFO
	.align		4
.L_53:
        /*0018*/ 	.byte	0x04, 0x17
        /*001a*/ 	.short	(.L_55 - .L_54)
.L_54:
        /*001c*/ 	.word	0x00000000
        /*0020*/ 	.short	0x0007
        /*0022*/ 	.short	0x0020
        /*0024*/ 	.byte	0x00, 0xf5, 0x21, 0x00


	//----- nvinfo : EIATTR_KPARAM_INFO
	.align		4
.L_55:
        /*0028*/ 	.byte	0x04, 0x17
        /*002a*/ 	.short	(.L_57 - .L_56)
.L_56:
        /*002c*/ 	.word	0x00000000
        /*0030*/ 	.short	0x0006
        /*0032*/ 	.short	0x0018
        /*0034*/ 	.byte	0x00, 0xf5, 0x21, 0x00


	//----- nvinfo : EIATTR_KPARAM_INFO
	.align		4
.L_57:
        /*0038*/ 	.byte	0x04, 0x17
        /*003a*/ 	.short	(.L_59 - .L_58)
.L_58:
        /*003c*/ 	.word	0x00000000
        /*0040*/ 	.short	0x0005
        /*0042*/ 	.short	0x0014
        /*0044*/ 	.byte	0x00, 0xf0, 0x11, 0x00


	//----- nvinfo : EIATTR_KPARAM_INFO
	.align		4
.L_59:
        /*0048*/ 	.byte	0x04, 0x17
        /*004a*/ 	.short	(.L_61 - .L_60)
.L_60:
        /*004c*/ 	.word	0x00000000
        /*0050*/ 	.short	0x0004
        /*0052*/ 	.short	0x0010
        /*0054*/ 	.byte	0x00, 0xf0, 0x11, 0x00


	//----- nvinfo : EIATTR_KPARAM_INFO
	.align		4
.L_61:
        /*0058*/ 	.byte	0x04, 0x17
        /*005a*/ 	.short	(.L_63 - .L_62)
.L_62:
        /*005c*/ 	.word	0x00000000
        /*0060*/ 	.short	0x0003
        /*0062*/ 	.short	0x000c
        /*0064*/ 	.byte	0x00, 0xf0, 0x11, 0x00


	//----- nvinfo : EIATTR_KPARAM_INFO
	.align		4
.L_63:
        /*0068*/ 	.byte	0x04, 0x17
        /*006a*/ 	.short	(.L_65 - .L_64)
.L_64:
        /*006c*/ 	.word	0x00000000
        /*0070*/ 	.short	0x0002
        /*0072*/ 	.short	0x0008
        /*0074*/ 	.byte	0x00, 0xf0, 0x11, 0x00


	//----- nvinfo : EIATTR_KPARAM_INFO
	.align		4
.L_65:
        /*0078*/ 	.byte	0x04, 0x17
        /*007a*/ 	.short	(.L_67 - .L_66)
.L_66:
        /*007c*/ 	.word	0x00000000
        /*0080*/ 	.short	0x0001
        /*0082*/ 	.short	0x0004
        /*0084*/ 	.byte	0x00, 0xf0, 0x11, 0x00


	//----- nvinfo : EIATTR_KPARAM_INFO
	.align		4
.L_67:
        /*0088*/ 	.byte	0x04, 0x17
        /*008a*/ 	.short	(.L_69 - .L_68)
.L_68:
        /*008c*/ 	.word	0x00000000
        /*0090*/ 	.short	0x0000
        /*0092*/ 	.short	0x0000
        /*0094*/ 	.byte	0x00, 0xf0, 0x11, 0x00


	//----- nvinfo : EIATTR_SPARSE_MMA_MASK
	.align		4
.L_69:
        /*0098*/ 	.byte	0x03, 0x50
        /*009a*/ 	.short	0x0000


	//----- nvinfo : EIATTR_MAXREG_COUNT
	.align		4
        /*009c*/ 	.byte	0x03, 0x1b
        /*009e*/ 	.short	0x00ff


	//----- nvinfo : EIATTR_MERCURY_ISA_VERSION
	.align		4
        /*00a0*/ 	.byte	0x03, 0x5f
        /*00a2*/ 	.short	0x0101


	//----- nvinfo : EIATTR_VRC_CTA_INIT_COUNT
	.align		4
        /*00a4*/ 	.byte	0x02, 0x4a
	.zero		1
	.zero		1


	//----- nvinfo : EIATTR_EXIT_INSTR_OFFSETS
	.align		4
        /*00a8*/ 	.byte	0x04, 0x1c
        /*00aa*/ 	.short	(.L_71 - .L_70)


	//   ....[0]....
.L_70:
        /*00ac*/ 	.word	0x00000100


	//   ....[1]....
        /*00b0*/ 	.word	0x00000700


	//----- nvinfo : EIATTR_CRS_STACK_SIZE
	.align		4
.L_71:
        /*00b4*/ 	.byte	0x04, 0x1e
        /*00b6*/ 	.short	(.L_73 - .L_72)
.L_72:
        /*00b8*/ 	.word	0x00000000


	//----- nvinfo : EIATTR_CBANK_PARAM_SIZE
	.align		4
.L_73:
        /*00bc*/ 	.byte	0x03, 0x19
        /*00be*/ 	.short	0x0030


	//----- nvinfo : EIATTR_PARAM_CBANK
	.align		4
        /*00c0*/ 	.byte	0x04, 0x0a
        /*00c2*/ 	.short	(.L_75 - .L_74)
	.align		4
.L_74:
        /*00c4*/ 	.word	index@(.nv.constant0._Z8computeBiiffffPfS_S_)
        /*00c8*/ 	.short	0x0380
        /*00ca*/ 	.short	0x0030


	//----- nvinfo : EIATTR_SW_WAR
	.align		4
.L_75:
        /*00cc*/ 	.byte	0x04, 0x36
        /*00ce*/ 	.short	(.L_77 - .L_76)
.L_76:
        /*00d0*/ 	.word	0x00000008
.L_77:


//--------------------- .nv.info._Z7updatePiiiiffPfS_ --------------------------
	.section	.nv.info._Z7updatePiiiiffPfS_,"",@"SHT_CUDA_INFO"
	.sectionflags	@""
	.align	4


	//----- nvinfo : EIATTR_CUDA_API_VERSION
	.align		4
        /*0000*/ 	.byte	0x04, 0x37
        /*0002*/ 	.short	(.L_79 - .L_78)
.L_78:
        /*0004*/ 	.word	0x00000082


	//----- nvinfo : EIATTR_KPARAM_INFO
	.align		4
.L_79:
        /*0008*/ 	.byte	0x04, 0x17
        /*000a*/ 	.short	(.L_81 - .L_80)
.L_80:
        /*000c*/ 	.word	0x00000000
        /*0010*/ 	.short	0x0007
        /*0012*/ 	.short	0x0020
        /*0014*/ 	.byte	0x00, 0xf5, 0x21, 0x00


	//----- nvinfo : EIATTR_KPARAM_INFO
	.align		4
.L_81:
        /*0018*/ 	.byte	0x04, 0x17
        /*001a*/ 	.short	(.L_83 - .L_82)
.L_82:
        /*001c*/ 	.word	0x00000000
        /*0020*/ 	.short	0x0006
        /*0022*/ 	.short	0x0018
        /*0024*/ 	.byte	0x00, 0xf5, 0x21, 0x00


	//----- nvinfo : EIATTR_KPARAM_INFO
	.align		4
.L_83:
        /*0028*/ 	.byte	0x04, 0x17
        /*002a*/ 	.short	(.L_85 - .L_84)
.L_84:
        /*002c*/ 	.word	0x00000000
        /*0030*/ 	.short	0x0005
        /*0032*/ 	.short	0x0014
        /*0034*/ 	.byte	0x00, 0xf0, 0x11, 0x00


	//----- nvinfo : EIATTR_KPARAM_INFO
	.align		4
.L_85:
        /*0038*/ 	.byte	0x04, 0x17
        /*003a*/ 	.short	(.L_87 - .L_86)
.L_86:
        /*003c*/ 	.word	0x00000000
        /*0040*/ 	.short	0x0004
        /*0042*/ 	.short	0x0010
        /*0044*/ 	.byte	0x00, 0xf0, 0x11, 0x00


	//----- nvinfo : EIATTR_KPARAM_INFO
	.align		4
.L_87:
        /*0048*/ 	.byte	0x04, 0x17
        /*004a*/ 	.short	(.L_89 - .L_88)
.L_88:
        /*004c*/ 	.word	0x00000000
        /*0050*/ 	.short	0x0003
        /*0052*/ 	.short	0x000c
        /*0054*/ 	.byte	0x00, 0xf0, 0x11, 0x00


	//----- nvinfo : EIATTR_KPARAM_INFO
	.align		4
.L_89:
        /*0058*/ 	.byte	0x04, 0x17
        /*005a*/ 	.short	(.L_91 - .L_90)
.L_90:
        /*005c*/ 	.word	0x00000000
        /*0060*/ 	.short	0x0002
        /*0062*/ 	.short	0x0008
        /*0064*/ 	.byte	0x00, 0xf0, 0x11, 0x00


	//----- nvinfo : EIATTR_KPARAM_INFO
	.align		4
.L_91:
        /*0068*/ 	.byte	0x04, 0x17
        /*006a*/ 	.short	(.L_93 - .L_92)
.L_92:
        /*006c*/ 	.word	0x00000000
        /*0070*/ 	.short	0x0001
        /*0072*/ 	.short	0x0004
        /*0074*/ 	.byte	0x00, 0xf0, 0x11, 0x00


	//----- nvinfo : EIATTR_KPARAM_INFO
	.align		4
.L_93:
        /*0078*/ 	.byte	0x04, 0x17
        /*007a*/ 	.short	(.L_95 - .L_94)
.L_94:
        /*007c*/ 	.word	0x00000000
        /*0080*/ 	.short	0x0000
        /*0082*/ 	.short	0x0000
        /*0084*/ 	.byte	0x00, 0xf0, 0x11, 0x00


	//----- nvinfo : EIATTR_SPARSE_MMA_MASK
	.align		4
.L_95:
        /*0088*/ 	.byte	0x03, 0x50
        /*008a*/ 	.short	0x0000


	//----- nvinfo : EIATTR_MAXREG_COUNT
	.align		4
        /*008c*/ 	.byte	0x03, 0x1b
        /*008e*/ 	.short	0x00ff


	//----- nvinfo : EIATTR_NUM_BARRIERS
	.align		4
        /*0090*/ 	.byte	0x02, 0x4c
        /*0092*/ 	.byte	0x01
	.zero		1


	//----- nvinfo : EIATTR_MERCURY_ISA_VERSION
	.align		4
        /*0094*/ 	.byte	0x03, 0x5f
        /*0096*/ 	.short	0x0101


	//----- nvinfo : EIATTR_VRC_CTA_INIT_COUNT
	.align		4
        /*0098*/ 	.byte	0x02, 0x4a
	.zero		1
	.zero		1


	//----- nvinfo : EIATTR_EXIT_INSTR_OFFSETS
	.align		4
        /*009c*/ 	.byte	0x04, 0x1c
        /*009e*/ 	.short	(.L_97 - .L_96)


	//   ....[0]....
.L_96:
        /*00a0*/ 	.word	0x000000c0


	//   ....[1]....
        /*00a4*/ 	.word	0x00001250


	//----- nvinfo : EIATTR_CRS_STACK_SIZE
	.align		4
.L_97:
        /*00a8*/ 	.byte	0x04, 0x1e
        /*00aa*/ 	.short	(.L_99 - .L_98)
.L_98:
        /*00ac*/ 	.word	0x00000000


	//----- nvinfo : EIATTR_CBANK_PARAM_SIZE
	.align		4
.L_99:
        /*00b0*/ 	.byte	0x03, 0x19
        /*00b2*/ 	.short	0x0028


	//----- nvinfo : EIATTR_PARAM_CBANK
	.align		4
        /*00b4*/ 	.byte	0x04, 0x0a
        /*00b6*/ 	.short	(.L_101 - .L_100)
	.align		4
.L_100:
        /*00b8*/ 	.word	index@(.nv.constant0._Z7updatePiiiiffPfS_)
        /*00bc*/ 	.short	0x0380
        /*00be*/ 	.short	0x0028


	//----- nvinfo : EIATTR_SW_WAR
	.align		4
.L_101:
        /*00c0*/ 	.byte	0x04, 0x36
        /*00c2*/ 	.short	(.L_103 - .L_102)
.L_102:
        /*00c4*/ 	.word	0x00000008
.L_103:


//--------------------- .nv.info._Z11updateUV_SMiiifffffffPfS_S_ --------------------------
	.section	.nv.info._Z11updateUV_SMiiifffffffPfS_S_,"",@"SHT_CUDA_INFO"
	.sectionflags	@""
	.align	4


	//----- nvinfo : EIATTR_CUDA_API_VERSION
	.align		4
        /*0000*/ 	.byte	0x04, 0x37
        /*0002*/ 	.short	(.L_105 - .L_104)
.L_104:
        /*0004*/ 	.word	0x00000082


	//----- nvinfo : EIATTR_KPARAM_INFO
	.align		4
.L_105:
        /*0008*/ 	.byte	0x04, 0x17
        /*000a*/ 	.short	(.L_107 - .L_106)
.L_106:
        /*000c*/ 	.word	0x00000000
        /*0010*/ 	.short	0x000c
        /*0012*/ 	.short	0x0038
        /*0014*/ 	.byte	0x00, 0xf5, 0x21, 0x00


	//----- nvinfo : EIATTR_KPARAM_INFO
	.align		4
.L_107:
        /*0018*/ 	.byte	0x04, 0x17
        /*001a*/ 	.short	(.L_109 - .L_108)
.L_108:
        /*001c*/ 	.word	0x00000000
        /*0020*/ 	.short	0x000b
        /*0022*/ 	.short	0x0030
        /*0024*/ 	.byte	0x00, 0xf5, 0x21, 0x00


	//----- nvinfo : EIATTR_KPARAM_INFO
	.align		4
.L_109:
        /*0028*/ 	.byte	0x04, 0x17
        /*002a*/ 	.short	(.L_111 - .L_110)
.L_110:
        /*002c*/ 	.word	0x00000000
        /*0030*/ 	.short	0x000a
        /*0032*/ 	.short	0x0028
        /*0034*/ 	.byte	0x00, 0xf5, 0x21, 0x00


	//----- nvinfo : EIATTR_KPARAM_INFO
	.align		4
.L_111:
        /*0038*/ 	.byte	0x04, 0x17
        /*003a*/ 	.short	(.L_113 - .L_112)
.L_112:
        /*003c*/ 	.word	0x00000000
        /*0040*/ 	.short	0x0009
        /*0042*/ 	.short	0x0024
        /*0044*/ 	.byte	0x00, 0xf0, 0x11, 0x00


	//----- nvinfo : EIATTR_KPARAM_INFO
	.align		4
.L_113:
        /*0048*/ 	.byte	0x04, 0x17
        /*004a*/ 	.short	(.L_115 - .L_114)
.L_114:
        /*004c*/ 	.word	0x00000000
        /*0050*/ 	.short	0x0008
        /*0052*/ 	.short	0x0020
        /*0054*/ 	.byte	0x00, 0xf0, 0x11, 0x00


	//----- nvinfo : EIATTR_KPARAM_INFO
	.align		4
.L_115:
        /*0058*/ 	.byte	0x04, 0x17
        /*005a*/ 	.short	(.L_117 - .L_116)
.L_116:
        /*005c*/ 	.word	0x00000000
        /*0060*/ 	.short	0x0007
        /*0062*/ 	.short	0x001c
        /*0064*/ 	.byte	0x00, 0xf0, 0x11, 0x00


	//----- nvinfo : EIATTR_KPARAM_INFO
	.align		4
.L_117:
        /*0068*/ 	.byte	0x04, 0x17
        /*006a*/ 	.short	(.L_119 - .L_118)
.L_118:
        /*006c*/ 	.word	0x00000000
        /*0070*/ 	.short	0x0006
        /*0072*/ 	.short	0x0018
        /*0074*/ 	.byte	0x00, 0xf0, 0x11, 0x00


	//----- nvinfo : EIATTR_KPARAM_INFO
	.align		4
.L_119:
        /*0078*/ 	.byte	0x04, 0x17
        /*007a*/ 	.short	(.L_121 - .L_120)
.L_120:
        /*007c*/ 	.word	0x00000000
        /*0080*/ 	.short	0x0005
        /*0082*/ 	.short	0x0014
        /*0084*/ 	.byte	0x00, 0xf0, 0x11, 0x00


	//----- nvinfo : EIATTR_KPARAM_INFO
	.align		4
.L_121:
        /*0088*/ 	.byte	0x04, 0x17
        /*008a*/ 	.short	(.L_123 - .L_122)
.L_122:
        /*008c*/ 	.word	0x00000000
        /*0090*/ 	.short	0x0004
        /*0092*/ 	.short	0x0010
        /*0094*/ 	.byte	0x00, 0xf0, 0x11, 0x00


	//----- nvinfo : EIATTR_KPARAM_INFO
	.align		4
.L_123:
        /*0098*/ 	.byte	0x04, 0x17
        /*009a*/ 	.short	(.L_125 - .L_124)
.L_124:
        /*009c*/ 	.word	0x00000000
        /*00a0*/ 	.short	0x0003
        /*00a2*/ 	.short	0x000c
        /*00a4*/ 	.byte	0x00, 0xf0, 0x11, 0x00


	//----- nvinfo : EIATTR_KPARAM_INFO
	.align		4
.L_125:
        /*00a8*/ 	.byte	0x04, 0x17
        /*00aa*/ 	.short	(.L_127 - .L_126)
.L_126:
        /*00ac*/ 	.word	0x00000000
        /*00b0*/ 	.short	0x0002
        /*00b2*/ 	.short	0x0008
        /*00b4*/ 	.byte	0x00, 0xf0, 0x11, 0x00


	//----- nvinfo : EIATTR_KPARAM_INFO
	.align		4
.L_127:
        /*00b8*/ 	.byte	0x04, 0x17
        /*00ba*/ 	.short	(.L_129 - .L_128)
.L_128:
        /*00bc*/ 	.word	0x00000000
        /*00c0*/ 	.short	0x0001
        /*00c2*/ 	.short	0x0004
        /*00c4*/ 	.byte	0x00, 0xf0, 0x11, 0x00


	//----- nvinfo : EIATTR_KPARAM_INFO
	.align		4
.L_129:
        /*00c8*/ 	.byte	0x04, 0x17
        /*00ca*/ 	.short	(.L_131 - .L_130)
.L_130:
        /*00cc*/ 	.word	0x00000000
        /*00d0*/ 	.short	0x0000
        /*00d2*/ 	.short	0x0000
        /*00d4*/ 	.byte	0x00, 0xf0, 0x11, 0x00


	//----- nvinfo : EIATTR_SPARSE_MMA_MASK
	.align		4
.L_131:
        /*00d8*/ 	.byte	0x03, 0x50
        /*00da*/ 	.short	0x0000


	//----- nvinfo : EIATTR_MAXREG_COUNT
	.align		4
        /*00dc*/ 	.byte	0x03, 0x1b
        /*00de*/ 	.short	0x00ff


	//----- nvinfo : EIATTR_NUM_BARRIERS
	.align		4
        /*00e0*/ 	.byte	0x02, 0x4c
        /*00e2*/ 	.byte	0x01
	.zero		1


	//----- nvinfo : EIATTR_MERCURY_ISA_VERSION
	.align		4
        /*00e4*/ 	.byte	0x03, 0x5f
        /*00e6*/ 	.short	0x0101


	//----- nvinfo : EIATTR_VRC_CTA_INIT_COUNT
	.align		4
        /*00e8*/ 	.byte	0x02, 0x4a
	.zero		1
	.zero		1


	//----- nvinfo : EIATTR_EXIT_INSTR_OFFSETS
	.align		4
        /*00ec*/ 	.byte	0x04, 0x1c
        /*00ee*/ 	.short	(.L_133 - .L_132)


	//   ....[0]....
.L_132:
        /*00f0*/ 	.word	0x000000d0


	//   ....[1]....
        /*00f4*/ 	.word	0x00000f60


	//----- nvinfo : EIATTR_CRS_STACK_SIZE
	.align		4
.L_133:
        /*00f8*/ 	.byte	0x04, 0x1e
        /*00fa*/ 	.short	(.L_135 - .L_134)
.L_134:
        /*00fc*/ 	.word	0x00000000


	//----- nvinfo : EIATTR_CBANK_PARAM_SIZE
	.align		4
.L_135:
        /*0100*/ 	.byte	0x03, 0x19
        /*0102*/ 	.short	0x0040


	//----- nvinfo : EIATTR_PARAM_CBANK
	.align		4
        /*0104*/ 	.byte	0x04, 0x0a
        /*0106*/ 	.short	(.L_137 - .L_136)
	.align		4
.L_136:
        /*0108*/ 	.word	index@(.nv.constant0._Z11updateUV_SMiiifffffffPfS_S_)
        /*010c*/ 	.short	0x0380
        /*010e*/ 	.short	0x0040


	//----- nvinfo : EIATTR_SW_WAR
	.align		4
.L_137:
        /*0110*/ 	.byte	0x04, 0x36
        /*0112*/ 	.short	(.L_139 - .L_138)
.L_138:
        /*0114*/ 	.word	0x00000008
.L_139:


//--------------------- .nv.callgraph             --------------------------
	.section	.nv.callgraph,"",@"SHT_CUDA_CALLGRAPH"
	.align	4
	.sectionentsize	8
	.align		4
        /*0000*/ 	.word	0x00000000
	.align		4
        /*0004*/ 	.word	0xffffffff
	.align		4
        /*0008*/ 	.word	0x00000000
	.align		4
        /*000c*/ 	.word	0xfffffffe
	.align		4
        /*0010*/ 	.word	0x00000000
	.align		4
        /*0014*/ 	.word	0xfffffffd
	.align		4
        /*0018*/ 	.word	0x00000000
	.align		4
        /*001c*/ 	.word	0xfffffffc


//--------------------- .text._Z11init_arraysiiPfS_S_ --------------------------
	.section	.text._Z11init_arraysiiPfS_S_,"ax",@progbits
	.align	128
        .global         _Z11init_arraysiiPfS_S_
        .type           _Z11init_arraysiiPfS_S_,@function
        .size           _Z11init_arraysiiPfS_S_,(.L_x_90 - _Z11init_arraysiiPfS_S_)
        .other          _Z11init_arraysiiPfS_S_,@"STO_CUDA_ENTRY STV_DEFAULT"
_Z11init_arraysiiPfS_S_:
.text._Z11init_arraysiiPfS_S_:
[----:B------:R-:W-:Y:S01]  /*0000*/  LDC R1, c[0x0][0x37c] ;  /* 0x0000df00ff017b82 */ /* 0x000fe20000000800 */
[----:B------:R-:W0:Y:S01]  /*0010*/  S2R R0, SR_TID.X ;  /* 0x0000000000007919 */ /* 0x000e220000002100 */
[----:B------:R-:W0:Y:S01]  /*0020*/  LDCU UR4, c[0x0][0x360] ;  /* 0x00006c00ff0477ac */ /* 0x000e220008000800 */
[----:B------:R-:W0:Y:S01]  /*0030*/  S2R R3, SR_CTAID.X ;  /* 0x0000000000037919 */ /* 0x000e220000002500 */
[----:B------:R-:W1:Y:S01]  /*0040*/  LDCU UR5, c[0x0][0x364] ;  /* 0x00006c80ff0577ac */ /* 0x000e620008000800 */
[----:B------:R-:W1:Y:S01]  /*0050*/  S2R R2, SR_TID.Y ;  /* 0x0000000000027919 */ /* 0x000e620000002200 */
[----:B------:R-:W2:Y:S01]  /*0060*/  LDCU.64 UR6, c[0x0][0x380] ;  /* 0x00007000ff0677ac */ /* 0x000ea20008000a00 */
[----:B------:R-:W1:Y:S01]  /*0070*/  S2R R5, SR_CTAID.Y ;  /* 0x0000000000057919 */ /* 0x000e620000002600 */
[----:B0-----:R-:W-:Y:S02]  /*0080*/  IMAD R0, R3, UR4, R0 ;  /* 0x0000000403007c24 */ /* 0x001fe4000f8e0200 */
[----:B-1----:R-:W-:-:S04]  /*0090*/  IMAD R3, R5, UR5, R2 ;  /* 0x0000000505037c24 */ /* 0x002fc8000f8e0202 */
[----:B--2---:R-:W-:-:S05]  /*00a0*/  IMAD R9, R3, UR7, R0 ;  /* 0x0000000703097c24 */ /* 0x004fca000f8e0200 */
[----:B------:R-:W-:-:S13]  /*00b0*/  ISETP.GE.AND P0, PT, R9, UR6, PT ;  /* 0x0000000609007c0c */ /* 0x000fda000bf06270 */
[----:B------:R-:W-:Y:S05]  /*00c0*/  @P0 EXIT ;  /* 0x000000000000094d */ /* 0x000fea0003800000 */
[----:B------:R-:W0:Y:S01]  /*00d0*/  LDC.64 R2, c[0x0][0x388] ;  /* 0x0000e200ff027b82 */ /* 0x000e220000000a00 */
[----:B------:R-:W1:Y:S07]  /*00e0*/  LDCU.64 UR4, c[0x0][0x358] ;  /* 0x00006b00ff0477ac */ /* 0x000e6e0008000a00 */
[----:B------:R-:W2:Y:S08]  /*00f0*/  LDC.64 R4, c[0x0][0x390] ;  /* 0x0000e400ff047b82 */ /* 0x000eb00000000a00 */
[----:B------:R-:W3:Y:S01]  /*0100*/  LDC.64 R6, c[0x0][0x398] ;  /* 0x0000e600ff067b82 */ /* 0x000ee20000000a00 */
[----:B0-----:R-:W-:-:S05]  /*0110*/  IMAD.WIDE R2, R9, 0x4, R2 ;  /* 0x0000000409027825 */ /* 0x001fca00078e0202 */
[----:B-1----:R-:W-:Y:S01]  /*0120*/  STG.E desc[UR4][R2.64], RZ ;  /* 0x000000ff02007986 */ /* 0x002fe2000c101904 */
[----:B--2---:R-:W-:-:S05]  /*0130*/  IMAD.WIDE R4, R9, 0x4, R4 ;  /* 0x0000000409047825 */ /* 0x004fca00078e0204 */
[----:B------:R-:W-:Y:S01]  /*0140*/  STG.E desc[UR4][R4.64], RZ ;  /* 0x000000ff04007986 */ /* 0x000fe2000c101904 */
[----:B---3--:R-:W-:-:S05]  /*0150*/  IMAD.WIDE R6, R9, 0x4, R6 ;  /* 0x0000000409067825 */ /* 0x008fca00078e0206 */
[----:B------:R-:W-:Y:S01]  /*0160*/  STG.E desc[UR4][R6.64], RZ ;  /* 0x000000ff06007986 */ /* 0x000fe2000c101904 */
[----:B------:R-:W-:Y:S05]  /*0170*/  EXIT ;  /* 0x000000000000794d */ /* 0x000fea0003800000 */
.L_x_0:
[----:B------:R-:W-:-:S00]  /*0180*/  BRA `(.L_x_0) ;  /* 0xfffffffc00fc7947 */ /* 0x000fc0000383ffff */
[----:B------:R-:W-:-:S00]  /*0190*/  NOP ;  /* 0x0000000000007918 */ /* 0x000fc00000000000 */
        /* <DEDUP_REMOVED lines=14> */
.L_x_90:


//--------------------- .text._Z8computeBiiffffPfS_S_ --------------------------
	.section	.text._Z8computeBiiffffPfS_S_,"ax",@progbits
	.align	128
        .global         _Z8computeBiiffffPfS_S_
        .type           _Z8computeBiiffffPfS_S_,@function
        .size           _Z8computeBiiffffPfS_S_,(.L_x_87 - _Z8computeBiiffffPfS_S_)
        .other          _Z8computeBiiffffPfS_S_,@"STO_CUDA_ENTRY STV_DEFAULT"
_Z8computeBiiffffPfS_S_:
.text._Z8computeBiiffffPfS_S_:
[----:B------:R-:W-:Y:S01]  /*0000*/  LDC R1, c[0x0][0x37c] ;  /* 0x0000df00ff017b82 */ /* 0x000fe20000000800 */
[----:B------:R-:W0:Y:S01]  /*0010*/  S2R R0, SR_TID.Y ;  /* 0x0000000000007919 */ /* 0x000e220000002200 */
[----:B------:R-:W1:Y:S06]  /*0020*/  LDCU UR4, c[0x0][0x360] ;  /* 0x00006c00ff0477ac */ /* 0x000e6c0008000800 */
[----:B------:R-:W2:Y:S01]  /*0030*/  LDC.64 R2, c[0x0][0x380] ;  /* 0x0000e000ff027b82 */ /* 0x000ea20000000a00 */
[----:B------:R-:W0:Y:S01]  /*0040*/  S2R R7, SR_CTAID.Y ;  /* 0x0000000000077919 */ /* 0x000e220000002600 */
[----:B------:R-:W0:Y:S01]  /*0050*/  LDCU UR5, c[0x0][0x364] ;  /* 0x00006c80ff0577ac */ /* 0x000e220008000800 */
[----:B------:R-:W1:Y:S01]  /*0060*/  S2R R5, SR_TID.X ;  /* 0x0000000000057919 */ /* 0x000e620000002100 */
[----:B------:R-:W1:Y:S01]  /*0070*/  S2R R4, SR_CTAID.X ;  /* 0x0000000000047919 */ /* 0x000e620000002500 */
[----:B--2---:R-:W-:-:S02]  /*0080*/  VIADD R3, R3, 0xffffffff ;  /* 0xffffffff03037836 */ /* 0x004fc40000000000 */
[----:B0-----:R-:W-:-:S05]  /*0090*/  IMAD R0, R7, UR5, R0 ;  /* 0x0000000507007c24 */ /* 0x001fca000f8e0200 */
[----:B------:R-:W-:Y:S01]  /*00a0*/  ISETP.NE.AND P0, PT, R0, RZ, PT ;  /* 0x000000ff0000720c */ /* 0x000fe20003f05270 */
[----:B-1----:R-:W-:Y:S02]  /*00b0*/  IMAD R5, R4, UR4, R5 ;  /* 0x0000000404057c24 */ /* 0x002fe4000f8e0205 */
[----:B------:R-:W-:-:S03]  /*00c0*/  VIADD R4, R2, 0xffffffff ;  /* 0xffffffff02047836 */ /* 0x000fc60000000000 */
[----:B------:R-:W-:-:S04]  /*00d0*/  ISETP.LT.OR P0, PT, R5, 0x1, !P0 ;  /* 0x000000010500780c */ /* 0x000fc80004701670 */
[----:B------:R-:W-:-:S04]  /*00e0*/  ISETP.GE.OR P0, PT, R5, R4, P0 ;  /* 0x000000040500720c */ /* 0x000fc80000706670 */
[----:B------:R-:W-:-:S13]  /*00f0*/  ISETP.GE.OR P0, PT, R0, R3, P0 ;  /* 0x000000030000720c */ /* 0x000fda0000706670 */
[----:B------:R-:W-:Y:S05]  /*0100*/  @P0 EXIT ;  /* 0x000000000000094d */ /* 0x000fea0003800000 */
[----:B------:R-:W0:Y:S01]  /*0110*/  LDC.64 R6, c[0x0][0x398] ;  /* 0x0000e600ff067b82 */ /* 0x000e220000000a00 */
[-C--:B------:R-:W-:Y:S01]  /*0120*/  IMAD R5, R0, R2.reuse, R5 ;  /* 0x0000000200057224 */ /* 0x080fe200078e0205 */
[----:B------:R-:W1:Y:S04]  /*0130*/  LDCU.64 UR4, c[0x0][0x358] ;  /* 0x00006b00ff0477ac */ /* 0x000e680008000a00 */
[----:B------:R-:W-:Y:S02]  /*0140*/  IADD3 R11, PT, PT, R5, -R2, RZ ;  /* 0x80000002050b7210 */ /* 0x000fe40007ffe0ff */
[----:B------:R-:W2:Y:S03]  /*0150*/  LDC.64 R12, c[0x0][0x3a0] ;  /* 0x0000e800ff0c7b82 */ /* 0x000ea60000000a00 */
[----:B0-----:R-:W-:-:S04]  /*0160*/  IMAD.WIDE R8, R11, 0x4, R6 ;  /* 0x000000040b087825 */ /* 0x001fc800078e0206 */
[----:B------:R-:W-:Y:S02]  /*0170*/  IMAD.WIDE R16, R2, 0x4, R8 ;  /* 0x0000000402107825 */ /* 0x000fe400078e0208 */
[----:B-1----:R-:W5:Y:S04]  /*0180*/  LDG.E R9, desc[UR4][R8.64] ;  /* 0x0000000408097981 */ /* 0x002f68000c1e1900 */
[----:B------:R-:W3:Y:S04]  /*0190*/  LDG.E R0, desc[UR4][R16.64+0x4] ;  /* 0x0000040410007981 */ /* 0x000ee8000c1e1900 */
[----:B------:R0:W3:Y:S01]  /*01a0*/  LDG.E R3, desc[UR4][R16.64+-0x4] ;  /* 0xfffffc0410037981 */ /* 0x0000e2000c1e1900 */
[----:B--2---:R-:W-:-:S04]  /*01b0*/  IMAD.WIDE R10, R11, 0x4, R12 ;  /* 0x000000040b0a7825 */ /* 0x004fc800078e020c */
[----:B------:R-:W-:Y:S02]  /*01c0*/  IMAD.IADD R15, R5, 0x1, R2 ;  /* 0x00000001050f7824 */ /* 0x000fe400078e0202 */
[----:B------:R-:W-:Y:S02]  /*01d0*/  IMAD.WIDE R18, R2, 0x4, R10 ;  /* 0x0000000402127825 */ /* 0x000fe400078e020a */
[----:B------:R1:W5:Y:S01]  /*01e0*/  LDG.E R11, desc[UR4][R10.64] ;  /* 0x000000040a0b7981 */ /* 0x000362000c1e1900 */
[----:B0-----:R-:W0:Y:S01]  /*01f0*/  LDC R17, c[0x0][0x390] ;  /* 0x0000e400ff117b82 */ /* 0x001e220000000800 */
[C---:B------:R-:W-:Y:S02]  /*0200*/  IMAD.WIDE R12, R15.reuse, 0x4, R12 ;  /* 0x000000040f0c7825 */ /* 0x040fe400078e020c */
[----:B------:R2:W5:Y:S02]  /*0210*/  LDG.E R2, desc[UR4][R18.64+-0x4] ;  /* 0xfffffc0412027981 */ /* 0x000564000c1e1900 */
[----:B------:R-:W-:-:S02]  /*0220*/  IMAD.WIDE R14, R15, 0x4, R6 ;  /* 0x000000040f0e7825 */ /* 0x000fc400078e0206 */
[----:B------:R2:W5:Y:S04]  /*0230*/  LDG.E R6, desc[UR4][R12.64] ;  /* 0x000000040c067981 */ /* 0x000568000c1e1900 */
[----:B------:R2:W5:Y:S04]  /*0240*/  LDG.E R7, desc[UR4][R18.64+0x4] ;  /* 0x0000040412077981 */ /* 0x000568000c1e1900 */
[----:B------:R2:W5:Y:S01]  /*0250*/  LDG.E R4, desc[UR4][R14.64] ;  /* 0x000000040e047981 */ /* 0x000562000c1e1900 */
[----:B0-----:R-:W-:-:S04]  /*0260*/  FADD R17, R17, R17 ;  /* 0x0000001111117221 */ /* 0x001fc80000000000 */
[----:B------:R-:W0:Y:S01]  /*0270*/  MUFU.RCP R16, R17 ;  /* 0x0000001100107308 */ /* 0x000e220000001000 */
[----:B------:R-:W-:Y:S01]  /*0280*/  BSSY.RECONVERGENT B0, `(.L_x_1) ;  /* 0x000000d000007945 */ /* 0x000fe20003800200 */
[----:B0-----:R-:W-:-:S04]  /*0290*/  FFMA R21, -R17, R16, 1 ;  /* 0x3f80000011157423 */ /* 0x001fc80000000110 */
[----:B------:R-:W-:Y:S01]  /*02a0*/  FFMA R21, R16, R21, R16 ;  /* 0x0000001510157223 */ /* 0x000fe20000000010 */
[----:B---3--:R-:W-:-:S04]  /*02b0*/  FADD R0, R0, -R3 ;  /* 0x8000000300007221 */ /* 0x008fc80000000000 */
[----:B------:R-:W0:Y:S01]  /*02c0*/  FCHK P0, R0, R17 ;  /* 0x0000001100007302 */ /* 0x000e220000000000 */
[----:B-1----:R-:W-:-:S04]  /*02d0*/  FFMA R10, R0, R21, RZ ;  /* 0x00000015000a7223 */ /* 0x002fc800000000ff */
[----:B------:R-:W-:-:S04]  /*02e0*/  FFMA R3, -R17, R10, R0 ;  /* 0x0000000a11037223 */ /* 0x000fc80000000100 */
[----:B------:R-:W-:Y:S01]  /*02f0*/  FFMA R10, R21, R3, R10 ;  /* 0x00000003150a7223 */ /* 0x000fe2000000000a */
[----:B0-2---:R-:W-:Y:S06]  /*0300*/  @!P0 BRA `(.L_x_2) ;  /* 0x0000000000108947 */ /* 0x005fec0003800000 */
[----:B------:R-:W-:Y:S01]  /*0310*/  IMAD.MOV.U32 R3, RZ, RZ, R17 ;  /* 0x000000ffff037224 */ /* 0x000fe200078e0011 */
[----:B------:R-:W-:-:S07]  /*0320*/  MOV R8, 0x340 ;  /* 0x0000034000087802 */ /* 0x000fce0000000f00 */
[----:B-----5:R-:W-:Y:S05]  /*0330*/  CALL.REL.NOINC `($__internal_1_$__cuda_sm3x_div_rn_noftz_f32_slowpath) ;  /* 0x0000000400c47944 */ /* 0x020fea0003c00000 */
[----:B------:R-:W-:-:S07]  /*0340*/  MOV R10, R0 ;  /* 0x00000000000a7202 */ /* 0x000fce0000000f00 */
.L_x_2:
[----:B------:R-:W-:Y:S05]  /*0350*/  BSYNC.RECONVERGENT B0 ;  /* 0x0000000000007941 */ /* 0x000fea0003800200 */
.L_x_1:
[----:B------:R-:W0:Y:S01]  /*0360*/  LDC R3, c[0x0][0x394] ;  /* 0x0000e500ff037b82 */ /* 0x000e220000000800 */
[----:B-----5:R-:W-:Y:S01]  /*0370*/  FADD R0, R6, -R11 ;  /* 0x8000000b06007221 */ /* 0x020fe20000000000 */
[----:B------:R-:W-:Y:S01]  /*0380*/  BSSY.RECONVERGENT B0, `(.L_x_3) ;  /* 0x000000d000007945 */ /* 0x000fe20003800200 */
[----:B0-----:R-:W-:-:S04]  /*0390*/  FADD R3, R3, R3 ;  /* 0x0000000303037221 */ /* 0x001fc80000000000 */
[----:B------:R-:W0:Y:S08]  /*03a0*/  MUFU.RCP R8, R3 ;  /* 0x0000000300087308 */ /* 0x000e300000001000 */
[----:B------:R-:W1:Y:S01]  /*03b0*/  FCHK P0, R0, R3 ;  /* 0x0000000300007302 */ /* 0x000e620000000000 */
[----:B0-----:R-:W-:-:S04]  /*03c0*/  FFMA R13, -R3, R8, 1 ;  /* 0x3f800000030d7423 */ /* 0x001fc80000000108 */
[----:B------:R-:W-:-:S04]  /*03d0*/  FFMA R13, R8, R13, R8 ;  /* 0x0000000d080d7223 */ /* 0x000fc80000000008 */
[----:B------:R-:W-:-:S04]  /*03e0*/  FFMA R6, R0, R13, RZ ;  /* 0x0000000d00067223 */ /* 0x000fc800000000ff */
[----:B------:R-:W-:-:S04]  /*03f0*/  FFMA R11, -R3, R6, R0 ;  /* 0x00000006030b7223 */ /* 0x000fc80000000100 */
[----:B------:R-:W-:Y:S01]  /*0400*/  FFMA R11, R13, R11, R6 ;  /* 0x0000000b0d0b7223 */ /* 0x000fe20000000006 */
[----:B-1----:R-:W-:Y:S06]  /*0410*/  @!P0 BRA `(.L_x_4) ;  /* 0x00000000000c8947 */ /* 0x002fec0003800000 */
[----:B------:R-:W-:-:S07]  /*0420*/  MOV R8, 0x440 ;  /* 0x0000044000087802 */ /* 0x000fce0000000f00 */
[----:B------:R-:W-:Y:S05]  /*0430*/  CALL.REL.NOINC `($__internal_1_$__cuda_sm3x_div_rn_noftz_f32_slowpath) ;  /* 0x0000000400847944 */ /* 0x000fea0003c00000 */
[----:B------:R-:W-:-:S07]  /*0440*/  IMAD.MOV.U32 R11, RZ, RZ, R0 ;  /* 0x000000ffff0b7224 */ /* 0x000fce00078e0000 */
.L_x_4:
[----:B------:R-:W-:Y:S05]  /*0450*/  BSYNC.RECONVERGENT B0 ;  /* 0x0000000000007941 */ /* 0x000fea0003800200 */
.L_x_3:
[----:B------:R-:W0:Y:S02]  /*0460*/  LDC R15, c[0x0][0x38c] ;  /* 0x0000e300ff0f7b82 */ /* 0x000e240000000800 */
[----:B0-----:R-:W-:-:S05]  /*0470*/  VIADD R0, R15, 0x1800000 ;  /* 0x018000000f007836 */ /* 0x001fca0000000000 */
[----:B------:R-:W-:-:S04]  /*0480*/  LOP3.LUT R0, R0, 0x7f800000, RZ, 0xc0, !PT ;  /* 0x7f80000000007812 */ /* 0x000fc800078ec0ff */
[----:B------:R-:W-:-:S13]  /*0490*/  ISETP.GT.U32.AND P0, PT, R0, 0x1ffffff, PT ;  /* 0x01ffffff0000780c */ /* 0x000fda0003f04070 */
[----:B------:R-:W-:Y:S05]  /*04a0*/  @P0 BRA `(.L_x_5) ;  /* 0x0000000000100947 */ /* 0x000fea0003800000 */
[----:B------:R-:W-:-:S07]  /*04b0*/  MOV R6, 0x4d0 ;  /* 0x000004d000067802 */ /* 0x000fce0000000f00 */
[----:B------:R-:W-:Y:S05]  /*04c0*/  CALL.REL.NOINC `($__internal_0_$__cuda_sm20_rcp_rn_f32_slowpath) ;  /* 0x0000000000907944 */ /* 0x000fea0003c00000 */
[----:B------:R-:W-:Y:S01]  /*04d0*/  MOV R6, R8 ;  /* 0x0000000800067202 */ /* 0x000fe20000000f00 */
[----:B------:R-:W-:Y:S06]  /*04e0*/  BRA `(.L_x_6) ;  /* 0x0000000000107947 */ /* 0x000fec0003800000 */
.L_x_5:
[----:B------:R-:W0:Y:S02]  /*04f0*/  MUFU.RCP R6, R15 ;  /* 0x0000000f00067308 */ /* 0x000e240000001000 */
[----:B0-----:R-:W-:-:S04]  /*0500*/  FFMA R0, R6, R15, -1 ;  /* 0xbf80000006007423 */ /* 0x001fc8000000000f */
[----:B------:R-:W-:-:S04]  /*0510*/  FADD.FTZ R13, -R0, -RZ ;  /* 0x800000ff000d7221 */ /* 0x000fc80000010100 */
[----:B------:R-:W-:-:S07]  /*0520*/  FFMA R6, R6, R13, R6 ;  /* 0x0000000d06067223 */ /* 0x000fce0000000006 */
.L_x_6:
[----:B------:R-:W0:Y:S01]  /*0530*/  LDCU UR6, c[0x0][0x390] ;  /* 0x00007200ff0677ac */ /* 0x000e220008000800 */
[----:B------:R-:W-:Y:S01]  /*0540*/  FADD R0, R4, -R9 ;  /* 0x8000000904007221 */ /* 0x000fe20000000000 */
[----:B------:R-:W-:Y:S01]  /*0550*/  FADD R7, R7, -R2 ;  /* 0x8000000207077221 */ /* 0x000fe20000000000 */
[----:B------:R-:W-:Y:S01]  /*0560*/  FMUL R2, R10, R10 ;  /* 0x0000000a0a027220 */ /* 0x000fe20000400000 */
[----:B------:R-:W-:Y:S02]  /*0570*/  BSSY.RECONVERGENT B0, `(.L_x_7) ;  /* 0x0000011000007945 */ /* 0x000fe40003800200 */
[----:B------:R-:W-:Y:S01]  /*0580*/  FMUL R0, R0, R7 ;  /* 0x0000000700007220 */ /* 0x000fe20000400000 */
[----:B0-----:R-:W-:-:S04]  /*0590*/  FMUL R13, R3, UR6 ;  /* 0x00000006030d7c20 */ /* 0x001fc80008400000 */
[----:B------:R-:W0:Y:S08]  /*05a0*/  MUFU.RCP R8, R13 ;  /* 0x0000000d00087308 */ /* 0x000e300000001000 */
[----:B------:R-:W1:Y:S01]  /*05b0*/  FCHK P0, R0, R13 ;  /* 0x0000000d00007302 */ /* 0x000e620000000000 */
[----:B0-----:R-:W-:-:S04]  /*05c0*/  FFMA R3, -R13, R8, 1 ;  /* 0x3f8000000d037423 */ /* 0x001fc80000000108 */
[----:B------:R-:W-:Y:S01]  /*05d0*/  FFMA R7, R8, R3, R8 ;  /* 0x0000000308077223 */ /* 0x000fe20000000008 */
[----:B------:R-:W-:-:S03]  /*05e0*/  FADD R3, R11, R10 ;  /* 0x0000000a0b037221 */ /* 0x000fc60000000000 */
[----:B------:R-:W-:Y:S01]  /*05f0*/  FFMA R4, R0, R7, RZ ;  /* 0x0000000700047223 */ /* 0x000fe200000000ff */
[----:B------:R-:W-:-:S03]  /*0600*/  FFMA R2, R3, R6, -R2 ;  /* 0x0000000603027223 */ /* 0x000fc60000000802 */
[----:B------:R-:W-:-:S04]  /*0610*/  FFMA R8, -R13, R4, R0 ;  /* 0x000000040d087223 */ /* 0x000fc80000000100 */
[----:B------:R-:W-:Y:S01]  /*0620*/  FFMA R3, R7, R8, R4 ;  /* 0x0000000807037223 */ /* 0x000fe20000000004 */
[----:B-1----:R-:W-:Y:S06]  /*0630*/  @!P0 BRA `(.L_x_8) ;  /* 0x0000000000108947 */ /* 0x002fec0003800000 */
[----:B------:R-:W-:Y:S01]  /*0640*/  IMAD.MOV.U32 R3, RZ, RZ, R13 ;  /* 0x000000ffff037224 */ /* 0x000fe200078e000d */
[----:B------:R-:W-:-:S07]  /*0650*/  MOV R8, 0x670 ;  /* 0x0000067000087802 */ /* 0x000fce0000000f00 */
[----:B------:R-:W-:Y:S05]  /*0660*/  CALL.REL.NOINC `($__internal_1_$__cuda_sm3x_div_rn_noftz_f32_slowpath) ;  /* 0x0000000000f87944 */ /* 0x000fea0003c00000 */
[----:B------:R-:W-:-:S07]  /*0670*/  IMAD.MOV.U32 R3, RZ, RZ, R0 ;  /* 0x000000ffff037224 */ /* 0x000fce00078e0000 */
.L_x_8:
[----:B------:R-:W-:Y:S05]  /*0680*/  BSYNC.RECONVERGENT B0 ;  /* 0x0000000000007941 */ /* 0x000fea0003800200 */
.L_x_7:
[----:B------:R-:W0:Y:S01]  /*0690*/  LDC.64 R6, c[0x0][0x3a8] ;  /* 0x0000ea00ff067b82 */ /* 0x000e220000000a00 */
[----:B------:R-:W1:Y:S01]  /*06a0*/  LDCU UR6, c[0x0][0x388] ;  /* 0x00007100ff0677ac */ /* 0x000e620008000800 */
[----:B------:R-:W-:-:S04]  /*06b0*/  FADD R2, R2, -R3 ;  /* 0x8000000302027221 */ /* 0x000fc80000000000 */
[----:B------:R-:W-:-:S04]  /*06c0*/  FFMA R11, -R11, R11, R2 ;  /* 0x0000000b0b0b7223 */ /* 0x000fc80000000102 */
[----:B-1----:R-:W-:Y:S01]  /*06d0*/  FMUL R11, R11, UR6 ;  /* 0x000000060b0b7c20 */ /* 0x002fe20008400000 */
[----:B0-----:R-:W-:-:S05]  /*06e0*/  IMAD.WIDE R2, R5, 0x4, R6 ;  /* 0x0000000405027825 */ /* 0x001fca00078e0206 */
[----:B------:R-:W-:Y:S01]  /*06f0*/  STG.E desc[UR4][R2.64], R11 ;  /* 0x0000000b02007986 */ /* 0x000fe2000c101904 */
[----:B------:R-:W-:Y:S05]  /*0700*/  EXIT ;  /* 0x000000000000794d */ /* 0x000fea0003800000 */
        .weak           $__internal_0_$__cuda_sm20_rcp_rn_f32_slowpath
        .type           $__internal_0_$__cuda_sm20_rcp_rn_f32_slowpath,@function
        .size           $__internal_0_$__cuda_sm20_rcp_rn_f32_slowpath,($__internal_1_$__cuda_sm3x_div_rn_noftz_f32_slowpath - $__internal_0_$__cuda_sm20_rcp_rn_f32_slowpath)
$__internal_0_$__cuda_sm20_rcp_rn_f32_slowpath:
[----:B------:R-:W0:Y:S02]  /*0710*/  LDC R0, c[0x0][0x38c] ;  /* 0x0000e300ff007b82 */ /* 0x000e240000000800 */
[----:B0-----:R-:W-:-:S04]  /*0720*/  SHF.L.U32 R12, R0, 0x1, RZ ;  /* 0x00000001000c7819 */ /* 0x001fc800000006ff */
[----:B------:R-:W-:-:S04]  /*0730*/  SHF.R.U32.HI R8, RZ, 0x18, R12 ;  /* 0x00000018ff087819 */ /* 0x000fc8000001160c */
[----:B------:R-:W-:-:S13]  /*0740*/  ISETP.NE.U32.AND P0, PT, R8, RZ, PT ;  /* 0x000000ff0800720c */ /* 0x000fda0003f05070 */
[----:B------:R-:W-:Y:S05]  /*0750*/  @P0 BRA `(.L_x_9) ;  /* 0x0000000000280947 */ /* 0x000fea0003800000 */
[----:B------:R-:W-:-:S13]  /*0760*/  ISETP.NE.AND P0, PT, R12, RZ, PT ;  /* 0x000000ff0c00720c */ /* 0x000fda0003f05270 */
[----:B------:R2:W3:Y:S01]  /*0770*/  @!P0 MUFU.RCP R8, R0 ;  /* 0x0000000000088308 */ /* 0x0004e20000001000 */
[----:B------:R-:W-:Y:S05]  /*0780*/  @!P0 BRA `(.L_x_10) ;  /* 0x0000000000a48947 */ /* 0x000fea0003800000 */
[----:B------:R-:W-:-:S04]  /*0790*/  FFMA R12, R0, 1.84467440737095516160e+19, RZ ;  /* 0x5f800000000c7823 */ /* 0x000fc800000000ff */
[----:B------:R-:W2:Y:S02]  /*07a0*/  MUFU.RCP R13, R12 ;  /* 0x0000000c000d7308 */ /* 0x000ea40000001000 */
[----:B--2---:R-:W-:-:S04]  /*07b0*/  FFMA R0, R12, R13, -1 ;  /* 0xbf8000000c007423 */ /* 0x004fc8000000000d */
[----:B------:R-:W-:-:S04]  /*07c0*/  FADD.FTZ R0, -R0, -RZ ;  /* 0x800000ff00007221 */ /* 0x000fc80000010100 */
[----:B------:R-:W-:-:S04]  /*07d0*/  FFMA R0, R13, R0, R13 ;  /* 0x000000000d007223 */ /* 0x000fc8000000000d */
[----:B---3--:R-:W-:Y:S01]  /*07e0*/  FFMA R8, R0, 1.84467440737095516160e+19, RZ ;  /* 0x5f80000000087823 */ /* 0x008fe200000000ff */
[----:B------:R-:W-:Y:S06]  /*07f0*/  BRA `(.L_x_10) ;  /* 0x0000000000887947 */ /* 0x000fec0003800000 */
.L_x_9:
[----:B------:R-:W-:-:S05]  /*0800*/  VIADD R12, R8, 0xffffff03 ;  /* 0xffffff03080c7836 */ /* 0x000fca0000000000 */
[----:B------:R-:W-:-:S13]  /*0810*/  ISETP.GT.U32.AND P0, PT, R12, 0x1, PT ;  /* 0x000000010c00780c */ /* 0x000fda0003f04070 */
[----:B------:R-:W-:Y:S05]  /*0820*/  @P0 BRA `(.L_x_11) ;  /* 0x0000000000780947 */ /* 0x000fea0003800000 */
[----:B------:R-:W-:Y:S01]  /*0830*/  LOP3.LUT R13, R0, 0x7fffff, RZ, 0xc0, !PT ;  /* 0x007fffff000d7812 */ /* 0x000fe200078ec0ff */
[----:B------:R-:W-:Y:S02]  /*0840*/  IMAD.MOV.U32 R17, RZ, RZ, 0x3 ;  /* 0x00000003ff117424 */ /* 0x000fe400078e00ff */
[----:B------:R-:W-:Y:S01]  /*0850*/  VIADD R8, R8, 0xffffff04 ;  /* 0xffffff0408087836 */ /* 0x000fe20000000000 */
[----:B------:R-:W-:Y:S02]  /*0860*/  LOP3.LUT R13, R13, 0x3f800000, RZ, 0xfc, !PT ;  /* 0x3f8000000d0d7812 */ /* 0x000fe400078efcff */
[----:B------:R-:W-:Y:S02]  /*0870*/  SHF.L.U32 R18, R17, R12, RZ ;  /* 0x0000000c11127219 */ /* 0x000fe400000006ff */
[----:B------:R-:W0:Y:S02]  /*0880*/  MUFU.RCP R14, R13 ;  /* 0x0000000d000e7308 */ /* 0x000e240000001000 */
[----:B0-----:R-:W-:-:S04]  /*0890*/  FFMA R15, R13, R14, -1 ;  /* 0xbf8000000d0f7423 */ /* 0x001fc8000000000e */
[----:B------:R-:W-:-:S04]  /*08a0*/  FADD.FTZ R15, -R15, -RZ ;  /* 0x800000ff0f0f7221 */ /* 0x000fc80000010100 */
[CCC-:B------:R-:W-:Y:S01]  /*08b0*/  FFMA.RM R16, R14.reuse, R15.reuse, R14.reuse ;  /* 0x0000000f0e107223 */ /* 0x1c0fe2000000400e */
[----:B------:R-:W-:-:S04]  /*08c0*/  FFMA.RP R15, R14, R15, R14 ;  /* 0x0000000f0e0f7223 */ /* 0x000fc8000000800e */
[C---:B------:R-:W-:Y:S02]  /*08d0*/  LOP3.LUT R14, R16.reuse, 0x7fffff, RZ, 0xc0, !PT ;  /* 0x007fffff100e7812 */ /* 0x040fe400078ec0ff */
[----:B------:R-:W-:Y:S02]  /*08e0*/  FSETP.NEU.FTZ.AND P0, PT, R16, R15, PT ;  /* 0x0000000f1000720b */ /* 0x000fe40003f1d000 */
[----:B------:R-:W-:Y:S02]  /*08f0*/  LOP3.LUT R15, R14, 0x800000, RZ, 0xfc, !PT ;  /* 0x008000000e0f7812 */ /* 0x000fe400078efcff */
[----:B------:R-:W-:Y:S02]  /*0900*/  SEL R14, RZ, 0xffffffff, !P0 ;  /* 0xffffffffff0e7807 */ /* 0x000fe40004000000 */
[----:B------:R-:W-:Y:S02]  /*0910*/  LOP3.LUT R13, R18, R15, RZ, 0xc0, !PT ;  /* 0x0000000f120d7212 */ /* 0x000fe400078ec0ff */
[----:B------:R-:W-:-:S02]  /*0920*/  IADD3 R14, PT, PT, -R14, RZ, RZ ;  /* 0x000000ff0e0e7210 */ /* 0x000fc40007ffe1ff */
[-C--:B------:R-:W-:Y:S02]  /*0930*/  SHF.R.U32.HI R13, RZ, R12.reuse, R13 ;  /* 0x0000000cff0d7219 */ /* 0x080fe4000001160d */
[--C-:B------:R-:W-:Y:S02]  /*0940*/  LOP3.LUT P1, RZ, R14, R12, R15.reuse, 0xf8, !PT ;  /* 0x0000000c0eff7212 */ /* 0x100fe4000782f80f */
[C---:B------:R-:W-:Y:S02]  /*0950*/  LOP3.LUT P0, RZ, R13.reuse, 0x1, RZ, 0xc0, !PT ;  /* 0x000000010dff7812 */ /* 0x040fe4000780c0ff */
[----:B------:R-:W-:Y:S02]  /*0960*/  LOP3.LUT P2, RZ, R13, 0x2, RZ, 0xc0, !PT ;  /* 0x000000020dff7812 */ /* 0x000fe4000784c0ff */
[----:B------:R-:W-:Y:S02]  /*0970*/  SHF.R.U32.HI R15, RZ, R8, R15 ;  /* 0x00000008ff0f7219 */ /* 0x000fe4000001160f */
[----:B------:R-:W-:-:S02]  /*0980*/  PLOP3.LUT P0, PT, P0, P1, P2, 0xe0, 0x0 ;  /* 0x000000000000781c */ /* 0x000fc40000703c20 */
[----:B------:R-:W-:Y:S02]  /*0990*/  LOP3.LUT P1, RZ, R0, 0x7fffff, RZ, 0xc0, !PT ;  /* 0x007fffff00ff7812 */ /* 0x000fe4000782c0ff */
[----:B------:R-:W-:-:S05]  /*09a0*/  SEL R12, RZ, 0x1, !P0 ;  /* 0x00000001ff0c7807 */ /* 0x000fca0004000000 */
[----:B------:R-:W-:-:S05]  /*09b0*/  IMAD.MOV R12, RZ, RZ, -R12 ;  /* 0x000000ffff0c7224 */ /* 0x000fca00078e0a0c */
[----:B------:R-:W-:-:S13]  /*09c0*/  ISETP.GE.AND P0, PT, R12, RZ, PT ;  /* 0x000000ff0c00720c */ /* 0x000fda0003f06270 */
[----:B------:R-:W-:-:S05]  /*09d0*/  @!P0 IADD3 R15, PT, PT, R15, 0x1, RZ ;  /* 0x000000010f0f8810 */ /* 0x000fca0007ffe0ff */
[----:B------:R-:W-:-:S05]  /*09e0*/  @!P1 IMAD.SHL.U32 R15, R15, 0x2, RZ ;  /* 0x000000020f0f9824 */ /* 0x000fca00078e00ff */
[----:B------:R-:W-:Y:S01]  /*09f0*/  LOP3.LUT R8, R15, 0x80000000, R0, 0xf8, !PT ;  /* 0x800000000f087812 */ /* 0x000fe200078ef800 */
[----:B------:R-:W-:Y:S06]  /*0a00*/  BRA `(.L_x_10) ;  /* 0x0000000000047947 */ /* 0x000fec0003800000 */
.L_x_11:
[----:B------:R0:W1:Y:S02]  /*0a10*/  MUFU.RCP R8, R0 ;  /* 0x0000000000087308 */ /* 0x0000640000001000 */
.L_x_10:
[----:B------:R-:W-:Y:S02]  /*0a20*/  HFMA2 R13, -RZ, RZ, 0, 0 ;  /* 0x00000000ff0d7431 */ /* 0x000fe400000001ff */
[----:B------:R-:W-:-:S04]  /*0a30*/  IMAD.MOV.U32 R12, RZ, RZ, R6 ;  /* 0x000000ffff0c7224 */ /* 0x000fc800078e0006 */
[----:B0123--:R-:W-:Y:S05]  /*0a40*/  RET.REL.NODEC R12 `(_Z8computeBiiffffPfS_S_) ;  /* 0xfffffff40c6c7950 */ /* 0x00ffea0003c3ffff */
        .weak           $__internal_1_$__cuda_sm3x_div_rn_noftz_f32_slowpath
        .type           $__internal_1_$__cuda_sm3x_div_rn_noftz_f32_slowpath,@function
        .size           $__internal_1_$__cuda_sm3x_div_rn_noftz_f32_slowpath,(.L_x_87 - $__internal_1_$__cuda_sm3x_div_rn_noftz_f32_slowpath)
$__internal_1_$__cuda_sm3x_div_rn_noftz_f32_slowpath:
[----:B------:R-:W-:Y:S01]  /*0a50*/  SHF.R.U32.HI R12, RZ, 0x17, R3 ;  /* 0x00000017ff0c7819 */ /* 0x000fe20000011603 */
[----:B------:R-:W-:Y:S01]  /*0a60*/  BSSY.RECONVERGENT B1, `(.L_x_12) ;  /* 0x0000063000017945 */ /* 0x000fe20003800200 */
[----:B------:R-:W-:Y:S02]  /*0a70*/  SHF.R.U32.HI R13, RZ, 0x17, R0 ;  /* 0x00000017ff0d7819 */ /* 0x000fe40000011600 */
[----:B------:R-:W-:Y:S02]  /*0a80*/  LOP3.LUT R12, R12, 0xff, RZ, 0xc0, !PT ;  /* 0x000000ff0c0c7812 */ /* 0x000fe400078ec0ff */
[----:B------:R-:W-:Y:S02]  /*0a90*/  LOP3.LUT R17, R13, 0xff, RZ, 0xc0, !PT ;  /* 0x000000ff0d117812 */ /* 0x000fe400078ec0ff */
[----:B------:R-:W-:Y:S01]  /*0aa0*/  MOV R15, R3 ;  /* 0x00000003000f7202 */ /* 0x000fe20000000f00 */
[----:B------:R-:W-:Y:S02]  /*0ab0*/  VIADD R16, R12, 0xffffffff ;  /* 0xffffffff0c107836 */ /* 0x000fe40000000000 */
[----:B------:R-:W-:-:S03]  /*0ac0*/  VIADD R14, R17, 0xffffffff ;  /* 0xffffffff110e7836 */ /* 0x000fc60000000000 */
[----:B------:R-:W-:-:S04]  /*0ad0*/  ISETP.GT.U32.AND P0, PT, R16, 0xfd, PT ;  /* 0x000000fd1000780c */ /* 0x000fc80003f04070 */
[----:B------:R-:W-:-:S13]  /*0ae0*/  ISETP.GT.U32.OR P0, PT, R14, 0xfd, P0 ;  /* 0x000000fd0e00780c */ /* 0x000fda0000704470 */
[----:B------:R-:W-:Y:S01]  /*0af0*/  @!P0 IMAD.MOV.U32 R13, RZ, RZ, RZ ;  /* 0x000000ffff0d8224 */ /* 0x000fe200078e00ff */
[----:B------:R-:W-:Y:S06]  /*0b00*/  @!P0 BRA `(.L_x_13) ;  /* 0x00000000005c8947 */ /* 0x000fec0003800000 */
[----:B------:R-:W-:Y:S02]  /*0b10*/  FSETP.GTU.FTZ.AND P0, PT, |R0|, +INF , PT ;  /* 0x7f8000000000780b */ /* 0x000fe40003f1c200 */
[----:B------:R-:W-:-:S04]  /*0b20*/  FSETP.GTU.FTZ.AND P1, PT, |R3|, +INF , PT ;  /* 0x7f8000000300780b */ /* 0x000fc80003f3c200 */
[----:B------:R-:W-:-:S13]  /*0b30*/  PLOP3.LUT P0, PT, P0, P1, PT, 0xf8, 0x8f ;  /* 0x00000000008f781c */ /* 0x000fda0000703f70 */
[----:B------:R-:W-:Y:S05]  /*0b40*/  @P0 BRA `(.L_x_14) ;  /* 0x00000004004c0947 */ /* 0x000fea0003800000 */
[----:B------:R-:W-:-:S13]  /*0b50*/  LOP3.LUT P0, RZ, R15, 0x7fffffff, R0, 0xc8, !PT ;  /* 0x7fffffff0fff7812 */ /* 0x000fda000780c800 */
[----:B------:R-:W-:Y:S05]  /*0b60*/  @!P0 BRA `(.L_x_15) ;  /* 0x00000004003c8947 */ /* 0x000fea0003800000 */
[C---:B------:R-:W-:Y:S02]  /*0b70*/  FSETP.NEU.FTZ.AND P2, PT, |R0|.reuse, +INF , PT ;  /* 0x7f8000000000780b */ /* 0x040fe40003f5d200 */
[----:B------:R-:W-:Y:S02]  /*0b80*/  FSETP.NEU.FTZ.AND P1, PT, |R3|, +INF , PT ;  /* 0x7f8000000300780b */ /* 0x000fe40003f3d200 */
[----:B------:R-:W-:-:S11]  /*0b90*/  FSETP.NEU.FTZ.AND P0, PT, |R0|, +INF , PT ;  /* 0x7f8000000000780b */ /* 0x000fd60003f1d200 */
[----:B------:R-:W-:Y:S05]  /*0ba0*/  @!P1 BRA !P2, `(.L_x_15) ;  /* 0x00000004002c9947 */ /* 0x000fea0005000000 */
[----:B------:R-:W-:-:S04]  /*0bb0*/  LOP3.LUT P2, RZ, R0, 0x7fffffff, RZ, 0xc0, !PT ;  /* 0x7fffffff00ff7812 */ /* 0x000fc8000784c0ff */
[----:B------:R-:W-:-:S13]  /*0bc0*/  PLOP3.LUT P1, PT, P1, P2, PT, 0x2f, 0xf2 ;  /* 0x0000000000f2781c */ /* 0x000fda0000f24577 */
[----:B------:R-:W-:Y:S05]  /*0bd0*/  @P1 BRA `(.L_x_16) ;  /* 0x0000000400181947 */ /* 0x000fea0003800000 */
[----:B------:R-:W-:-:S04]  /*0be0*/  LOP3.LUT P1, RZ, R15, 0x7fffffff, RZ, 0xc0, !PT ;  /* 0x7fffffff0fff7812 */ /* 0x000fc8000782c0ff */
[----:B------:R-:W-:-:S13]  /*0bf0*/  PLOP3.LUT P0, PT, P0, P1, PT, 0x2f, 0xf2 ;  /* 0x0000000000f2781c */ /* 0x000fda0000702577 */
[----:B------:R-:W-:Y:S05]  /*0c00*/  @P0 BRA `(.L_x_17) ;  /* 0x0000000400000947 */ /* 0x000fea0003800000 */
[----:B------:R-:W-:Y:S02]  /*0c10*/  ISETP.GE.AND P0, PT, R14, RZ, PT ;  /* 0x000000ff0e00720c */ /* 0x000fe40003f06270 */
[----:B------:R-:W-:-:S11]  /*0c20*/  ISETP.GE.AND P1, PT, R16, RZ, PT ;  /* 0x000000ff1000720c */ /* 0x000fd60003f26270 */
[----:B------:R-:W-:Y:S01]  /*0c30*/  @P0 IMAD.MOV.U32 R13, RZ, RZ, RZ ;  /* 0x000000ffff0d0224 */ /* 0x000fe200078e00ff */
[----:B------:R-:W-:Y:S01]  /*0c40*/  @!P0 MOV R13, 0xffffffc0 ;  /* 0xffffffc0000d8802 */ /* 0x000fe20000000f00 */
[----:B------:R-:W-:Y:S01]  /*0c50*/  @!P0 FFMA R0, R0, 1.84467440737095516160e+19, RZ ;  /* 0x5f80000000008823 */ /* 0x000fe200000000ff */
[----:B------:R-:W-:-:S03]  /*0c60*/  @!P1 FFMA R15, R3, 1.84467440737095516160e+19, RZ ;  /* 0x5f800000030f9823 */ /* 0x000fc600000000ff */
[----:B------:R-:W-:-:S07]  /*0c70*/  @!P1 VIADD R13, R13, 0x40 ;  /* 0x000000400d0d9836 */ /* 0x000fce0000000000 */
.L_x_13:
[----:B------:R-:W-:Y:S01]  /*0c80*/  LEA R14, R12, 0xc0800000, 0x17 ;  /* 0xc08000000c0e7811 */ /* 0x000fe200078eb8ff */
[----:B------:R-:W-:Y:S01]  /*0c90*/  BSSY.RECONVERGENT B2, `(.L_x_18) ;  /* 0x0000036000027945 */ /* 0x000fe20003800200 */
[----:B------:R-:W-:-:S03]  /*0ca0*/  IADD3 R17, PT, PT, R17, -0x7f, RZ ;  /* 0xffffff8111117810 */ /* 0x000fc60007ffe0ff */
[----:B------:R-:W-:Y:S02]  /*0cb0*/  IMAD.IADD R16, R15, 0x1, -R14 ;  /* 0x000000010f107824 */ /* 0x000fe400078e0a0e */
[C---:B------:R-:W-:Y:S02]  /*0cc0*/  IMAD R0, R17.reuse, -0x800000, R0 ;  /* 0xff80000011007824 */ /* 0x040fe400078e0200 */
[----:B------:R0:W1:Y:S01]  /*0cd0*/  MUFU.RCP R15, R16 ;  /* 0x00000010000f7308 */ /* 0x0000620000001000 */
[----:B------:R-:W-:Y:S01]  /*0ce0*/  FADD.FTZ R19, -R16, -RZ ;  /* 0x800000ff10137221 */ /* 0x000fe20000010100 */
[----:B0-----:R-:W-:-:S05]  /*0cf0*/  IADD3 R16, PT, PT, R17, 0x7f, -R12 ;  /* 0x0000007f11107810 */ /* 0x001fca0007ffe80c */
[----:B------:R-:W-:Y:S02]  /*0d00*/  IMAD.IADD R13, R16, 0x1, R13 ;  /* 0x00000001100d7824 */ /* 0x000fe400078e020d */
[----:B-1----:R-:W-:-:S04]  /*0d10*/  FFMA R14, R15, R19, 1 ;  /* 0x3f8000000f0e7423 */ /* 0x002fc80000000013 */
[----:B------:R-:W-:-:S04]  /*0d20*/  FFMA R15, R15, R14, R15 ;  /* 0x0000000e0f0f7223 */ /* 0x000fc8000000000f */
[----:B------:R-:W-:-:S04]  /*0d30*/  FFMA R14, R0, R15, RZ ;  /* 0x0000000f000e7223 */ /* 0x000fc800000000ff */
[----:B------:R-:W-:-:S04]  /*0d40*/  FFMA R18, R19, R14, R0 ;  /* 0x0000000e13127223 */ /* 0x000fc80000000000 */
[----:B------:R-:W-:-:S04]  /*0d50*/  FFMA R14, R15, R18, R14 ;  /* 0x000000120f0e7223 */ /* 0x000fc8000000000e */
[----:B------:R-:W-:-:S04]  /*0d60*/  FFMA R19, R19, R14, R0 ;  /* 0x0000000e13137223 */ /* 0x000fc80000000000 */
[----:B------:R-:W-:-:S05]  /*0d70*/  FFMA R0, R15, R19, R14 ;  /* 0x000000130f007223 */ /* 0x000fca000000000e */
[----:B------:R-:W-:-:S04]  /*0d80*/  SHF.R.U32.HI R12, RZ, 0x17, R0 ;  /* 0x00000017ff0c7819 */ /* 0x000fc80000011600 */
[----:B------:R-:W-:-:S05]  /*0d90*/  LOP3.LUT R12, R12, 0xff, RZ, 0xc0, !PT ;  /* 0x000000ff0c0c7812 */ /* 0x000fca00078ec0ff */
[----:B------:R-:W-:-:S05]  /*0da0*/  IMAD.IADD R16, R12, 0x1, R13 ;  /* 0x000000010c107824 */ /* 0x000fca00078e020d */
[----:B------:R-:W-:-:S04]  /*0db0*/  IADD3 R12, PT, PT, R16, -0x1, RZ ;  /* 0xffffffff100c7810 */ /* 0x000fc80007ffe0ff */
[----:B------:R-:W-:-:S13]  /*0dc0*/  ISETP.GE.U32.AND P0, PT, R12, 0xfe, PT ;  /* 0x000000fe0c00780c */ /* 0x000fda0003f06070 */
[----:B------:R-:W-:Y:S05]  /*0dd0*/  @!P0 BRA `(.L_x_19) ;  /* 0x0000000000808947 */ /* 0x000fea0003800000 */
[----:B------:R-:W-:-:S13]  /*0de0*/  ISETP.GT.AND P0, PT, R16, 0xfe, PT ;  /* 0x000000fe1000780c */ /* 0x000fda0003f04270 */
[----:B------:R-:W-:Y:S05]  /*0df0*/  @P0 BRA `(.L_x_20) ;  /* 0x00000000006c0947 */ /* 0x000fea0003800000 */
[----:B------:R-:W-:-:S13]  /*0e00*/  ISETP.GE.AND P0, PT, R16, 0x1, PT ;  /* 0x000000011000780c */ /* 0x000fda0003f06270 */
[----:B------:R-:W-:Y:S05]  /*0e10*/  @P0 BRA `(.L_x_21) ;  /* 0x0000000000740947 */ /* 0x000fea0003800000 */
[----:B------:R-:W-:Y:S02]  /*0e20*/  ISETP.GE.AND P0, PT, R16, -0x18, PT ;  /* 0xffffffe81000780c */ /* 0x000fe40003f06270 */
[----:B------:R-:W-:-:S11]  /*0e30*/  LOP3.LUT R0, R0, 0x80000000, RZ, 0xc0, !PT ;  /* 0x8000000000007812 */ /* 0x000fd600078ec0ff */
[----:B------:R-:W-:Y:S05]  /*0e40*/  @!P0 BRA `(.L_x_21) ;  /* 0x0000000000688947 */ /* 0x000fea0003800000 */
[CCC-:B------:R-:W-:Y:S01]  /*0e50*/  FFMA.RZ R12, R15.reuse, R19.reuse, R14.reuse ;  /* 0x000000130f0c7223 */ /* 0x1c0fe2000000c00e */
[C---:B------:R-:W-:Y:S02]  /*0e60*/  ISETP.NE.AND P2, PT, R16.reuse, RZ, PT ;  /* 0x000000ff1000720c */ /* 0x040fe40003f45270 */
[----:B------:R-:W-:Y:S02]  /*0e70*/  ISETP.NE.AND P1, PT, R16, RZ, PT ;  /* 0x000000ff1000720c */ /* 0x000fe40003f25270 */
[----:B------:R-:W-:Y:S01]  /*0e80*/  LOP3.LUT R13, R12, 0x7fffff, RZ, 0xc0, !PT ;  /* 0x007fffff0c0d7812 */ /* 0x000fe200078ec0ff */
[CCC-:B------:R-:W-:Y:S01]  /*0e90*/  FFMA.RP R12, R15.reuse, R19.reuse, R14.reuse ;  /* 0x000000130f0c7223 */ /* 0x1c0fe2000000800e */
[----:B------:R-:W-:Y:S01]  /*0ea0*/  FFMA.RM R15, R15, R19, R14 ;  /* 0x000000130f0f7223 */ /* 0x000fe2000000400e */
[C---:B------:R-:W-:Y:S01]  /*0eb0*/  VIADD R14, R16.reuse, 0x20 ;  /* 0x00000020100e7836 */ /* 0x040fe20000000000 */
[----:B------:R-:W-:Y:S02]  /*0ec0*/  LOP3.LUT R13, R13, 0x800000, RZ, 0xfc, !PT ;  /* 0x008000000d0d7812 */ /* 0x000fe400078efcff */
[----:B------:R-:W-:-:S02]  /*0ed0*/  IADD3 R16, PT, PT, -R16, RZ, RZ ;  /* 0x000000ff10107210 */ /* 0x000fc40007ffe1ff */
[----:B------:R-:W-:Y:S02]  /*0ee0*/  SHF.L.U32 R14, R13, R14, RZ ;  /* 0x0000000e0d0e7219 */ /* 0x000fe400000006ff */
[----:B------:R-:W-:Y:S02]  /*0ef0*/  FSETP.NEU.FTZ.AND P0, PT, R12, R15, PT ;  /* 0x0000000f0c00720b */ /* 0x000fe40003f1d000 */
[----:B------:R-:W-:Y:S02]  /*0f00*/  SEL R12, R16, RZ, P2 ;  /* 0x000000ff100c7207 */ /* 0x000fe40001000000 */
[----:B------:R-:W-:Y:S02]  /*0f10*/  ISETP.NE.AND P1, PT, R14, RZ, P1 ;  /* 0x000000ff0e00720c */ /* 0x000fe40000f25270 */
[----:B------:R-:W-:Y:S02]  /*0f20*/  SHF.R.U32.HI R12, RZ, R12, R13 ;  /* 0x0000000cff0c7219 */ /* 0x000fe4000001160d */
[----:B------:R-:W-:-:S02]  /*0f30*/  PLOP3.LUT P0, PT, P0, P1, PT, 0xf8, 0x8f ;  /* 0x00000000008f781c */ /* 0x000fc40000703f70 */
[----:B------:R-:W-:Y:S02]  /*0f40*/  SHF.R.U32.HI R14, RZ, 0x1, R12 ;  /* 0x00000001ff0e7819 */ /* 0x000fe4000001160c */
[----:B------:R-:W-:-:S04]  /*0f50*/  SEL R13, RZ, 0x1, !P0 ;  /* 0x00000001ff0d7807 */ /* 0x000fc80004000000 */
[----:B------:R-:W-:-:S04]  /*0f60*/  LOP3.LUT R13, R13, 0x1, R14, 0xf8, !PT ;  /* 0x000000010d0d7812 */ /* 0x000fc800078ef80e */
[----:B------:R-:W-:-:S05]  /*0f70*/  LOP3.LUT R13, R13, R12, RZ, 0xc0, !PT ;  /* 0x0000000c0d0d7212 */ /* 0x000fca00078ec0ff */
[----:B------:R-:W-:-:S05]  /*0f80*/  IMAD.IADD R13, R14, 0x1, R13 ;  /* 0x000000010e0d7824 */ /* 0x000fca00078e020d */
[----:B------:R-:W-:Y:S01]  /*0f90*/  LOP3.LUT R0, R13, R0, RZ, 0xfc, !PT ;  /* 0x000000000d007212 */ /* 0x000fe200078efcff */
[----:B------:R-:W-:Y:S06]  /*0fa0*/  BRA `(.L_x_21) ;  /* 0x0000000000107947 */ /* 0x000fec0003800000 */
.L_x_20:
[----:B------:R-:W-:-:S04]  /*0fb0*/  LOP3.LUT R0, R0, 0x80000000, RZ, 0xc0, !PT ;  /* 0x8000000000007812 */ /* 0x000fc800078ec0ff */
[----:B------:R-:W-:Y:S01]  /*0fc0*/  LOP3.LUT R0, R0, 0x7f800000, RZ, 0xfc, !PT ;  /* 0x7f80000000007812 */ /* 0x000fe200078efcff */
[----:B------:R-:W-:Y:S06]  /*0fd0*/  BRA `(.L_x_21) ;  /* 0x0000000000047947 */ /* 0x000fec0003800000 */
.L_x_19:
[----:B------:R-:W-:-:S07]  /*0fe0*/  LEA R0, R13, R0, 0x17 ;  /* 0x000000000d007211 */ /* 0x000fce00078eb8ff */
.L_x_21:
[----:B------:R-:W-:Y:S05]  /*0ff0*/  BSYNC.RECONVERGENT B2 ;  /* 0x0000000000027941 */ /* 0x000fea0003800200 */
.L_x_18:
[----:B------:R-:W-:Y:S05]  /*1000*/  BRA `(.L_x_22) ;  /* 0x0000000000207947 */ /* 0x000fea0003800000 */
.L_x_17:
[----:B------:R-:W-:-:S04]  /*1010*/  LOP3.LUT R0, R15, 0x80000000, R0, 0x48, !PT ;  /* 0x800000000f007812 */ /* 0x000fc800078e4800 */
[----:B------:R-:W-:Y:S01]  /*1020*/  LOP3.LUT R0, R0, 0x7f800000, RZ, 0xfc, !PT ;  /* 0x7f80000000007812 */ /* 0x000fe200078efcff */
[----:B------:R-:W-:Y:S06]  /*1030*/  BRA `(.L_x_22) ;  /* 0x0000000000147947 */ /* 0x000fec0003800000 */
.L_x_16:
[----:B------:R-:W-:Y:S01]  /*1040*/  LOP3.LUT R0, R15, 0x80000000, R0, 0x48, !PT ;  /* 0x800000000f007812 */ /* 0x000fe200078e4800 */
[----:B------:R-:W-:Y:S06]  /*1050*/  BRA `(.L_x_22) ;  /* 0x00000000000c7947 */ /* 0x000fec0003800000 */
.L_x_15:
[----:B------:R-:W0:Y:S01]  /*1060*/  MUFU.RSQ R0, -QNAN ;  /* 0xffc0000000007908 */ /* 0x000e220000001400 */
[----:B------:R-:W-:Y:S05]  /*1070*/  BRA `(.L_x_22) ;  /* 0x0000000000047947 */ /* 0x000fea0003800000 */
.L_x_14:
[----:B------:R-:W-:-:S07]  /*1080*/  FADD.FTZ R0, R0, R3 ;  /* 0x0000000300007221 */ /* 0x000fce0000010000 */
.L_x_22:
[----:B------:R-:W-:Y:S05]  /*1090*/  BSYNC.RECONVERGENT B1 ;  /* 0x0000000000017941 */ /* 0x000fea0003800200 */
.L_x_12:
[----:B------:R-:W-:Y:S02]  /*10a0*/  HFMA2 R13, -RZ, RZ, 0, 0 ;  /* 0x00000000ff0d7431 */ /* 0x000fe400000001ff */
[----:B------:R-:W-:-:S04]  /*10b0*/  IMAD.MOV.U32 R12, RZ, RZ, R8 ;  /* 0x000000ffff0c7224 */ /* 0x000fc800078e0008 */
[----:B0-----:R-:W-:Y:S05]  /*10c0*/  RET.REL.NODEC R12 `(_Z8computeBiiffffPfS_S_) ;  /* 0xffffffec0ccc7950 */ /* 0x001fea0003c3ffff */
.L_x_23:
        /* <DEDUP_REMOVED lines=11> */
.L_x_87:


//--------------------- .text._Z7updatePiiiiffPfS_ --------------------------
	.section	.text._Z7updatePiiiiffPfS_,"ax",@progbits
	.align	128
        .global         _Z7updatePiiiiffPfS_
        .type           _Z7updatePiiiiffPfS_,@function
        .size           _Z7updatePiiiiffPfS_,(.L_x_88 - _Z7updatePiiiiffPfS_)
        .other          _Z7updatePiiiiffPfS_,@"STO_CUDA_ENTRY STV_DEFAULT"
_Z7updatePiiiiffPfS_:
.text._Z7updatePiiiiffPfS_:
        /* <DEDUP_REMOVED lines=8> */
[----:B0-----:R-:W-:-:S05]  /*0080*/  IMAD R6, R3, UR5, R6 ;  /* 0x0000000503067c24 */ /* 0x001fca000f8e0206 */
[----:B--2---:R-:W-:Y:S01]  /*0090*/  ISETP.GE.AND P0, PT, R6, R13, PT ;  /* 0x0000000d0600720c */ /* 0x004fe20003f06270 */
[----:B-1----:R-:W-:-:S05]  /*00a0*/  IMAD R7, R0, UR4, R7 ;  /* 0x0000000400077c24 */ /* 0x002fca000f8e0207 */
[----:B------:R-:W-:-:S13]  /*00b0*/  ISETP.GE.OR P0, PT, R7, R12, P0 ;  /* 0x0000000c0700720c */ /* 0x000fda0000706670 */
[----:B------:R-:W-:Y:S05]  /*00c0*/  @P0 EXIT ;  /* 0x000000000000094d */ /* 0x000fea0003800000 */
[----:B------:R-:W0:Y:S01]  /*00d0*/  LDC.64 R4, c[0x0][0x398] ;  /* 0x0000e600ff047b82 */ /* 0x000e220000000a00 */
[----:B------:R-:W1:Y:S01]  /*00e0*/  LDCU.64 UR8, c[0x0][0x358] ;  /* 0x00006b00ff0877ac */ /* 0x000e620008000a00 */
[----:B------:R-:W-:-:S06]  /*00f0*/  IMAD R19, R6, R12, R7 ;  /* 0x0000000c06137224 */ /* 0x000fcc00078e0207 */
[----:B------:R-:W2:Y:S01]  /*0100*/  S2UR UR5, SR_CgaCtaId ;  /* 0x00000000000579c3 */ /* 0x000ea20000008800 */
[----:B------:R-:W-:Y:S01]  /*0110*/  ISETP.NE.AND P0, PT, R6, RZ, PT ;  /* 0x000000ff0600720c */ /* 0x000fe20003f05270 */
[----:B------:R-:W-:-:S06]  /*0120*/  VIADD R2, R12, 0xffffffff ;  /* 0xffffffff0c027836 */ /* 0x000fcc0000000000 */
[----:B------:R-:W3:Y:S01]  /*0130*/  LDC R18, c[0x0][0x380] ;  /* 0x0000e000ff127b82 */ /* 0x000ee20000000800 */
[----:B0-----:R-:W-:-:S05]  /*0140*/  IMAD.WIDE R4, R19, 0x4, R4 ;  /* 0x0000000413047825 */ /* 0x001fca00078e0204 */
[----:B-1----:R-:W4:Y:S01]  /*0150*/  LDG.E R0, desc[UR8][R4.64] ;  /* 0x0000000804007981 */ /* 0x002f22000c1e1900 */
[----:B------:R-:W-:Y:S01]  /*0160*/  ISETP.GT.AND P0, PT, R7, RZ, P0 ;  /* 0x000000ff0700720c */ /* 0x000fe20000704270 */
[----:B------:R-:W-:Y:S01]  /*0170*/  VIADD R13, R13, 0xffffffff ;  /* 0xffffffff0d0d7836 */ /* 0x000fe20000000000 */
[----:B------:R-:W-:Y:S02]  /*0180*/  UMOV UR4, 0x400 ;  /* 0x0000040000047882 */ /* 0x000fe40000000000 */
[----:B------:R-:W-:Y:S01]  /*0190*/  ISETP.LT.AND P0, PT, R7, R2, P0 ;  /* 0x000000020700720c */ /* 0x000fe20000701270 */
[----:B--2---:R-:W-:Y:S01]  /*01a0*/  ULEA UR4, UR5, UR4, 0x18 ;  /* 0x0000000405047291 */ /* 0x004fe2000f8ec0ff */
[----:B------:R-:W0:Y:S02]  /*01b0*/  LDCU UR5, c[0x0][0x384] ;  /* 0x00007080ff0577ac */ /* 0x000e240008000800 */
[----:B------:R-:W-:-:S03]  /*01c0*/  ISETP.LT.U32.AND P0, PT, R6, R13, P0 ;  /* 0x0000000d0600720c */ /* 0x000fc60000701070 */
[----:B------:R-:W-:-:S04]  /*01d0*/  LEA R11, R19, UR4, 0x2 ;  /* 0x00000004130b7c11 */ /* 0x000fc8000f8e10ff */
[----:B---3--:R-:W-:-:S06]  /*01e0*/  LEA R9, R18, R11, 0x2 ;  /* 0x0000000b12097211 */ /* 0x008fcc00078e10ff */
[----:B------:R-:W1:Y:S08]  /*01f0*/  @P0 LDC.64 R16, c[0x0][0x3a0] ;  /* 0x0000e800ff100b82 */ /* 0x000e700000000a00 */
[----:B------:R-:W2:Y:S01]  /*0200*/  @P0 LDC.64 R14, c[0x0][0x390] ;  /* 0x0000e400ff0e0b82 */ /* 0x000ea20000000a00 */
[----:B-1----:R-:W-:Y:S01]  /*0210*/  @P0 IMAD.WIDE R16, R19, 0x4, R16 ;  /* 0x0000000413100825 */ /* 0x002fe200078e0210 */
[----:B----4-:R1:W-:Y:S04]  /*0220*/  STS [R11], R0 ;  /* 0x000000000b007388 */ /* 0x0103e80000000800 */
[----:B------:R1:W-:Y:S02]  /*0230*/  STS [R9], R0 ;  /* 0x0000000009007388 */ /* 0x0003e40000000800 */
[----:B------:R-:W-:Y:S06]  /*0240*/  BAR.SYNC.DEFER_BLOCKING 0x0 ;  /* 0x0000000000007b1d */ /* 0x000fec0000010000 */
[----:B------:R-:W2:Y:S01]  /*0250*/  @P0 LDG.E R17, desc[UR8][R16.64] ;  /* 0x0000000810110981 */ /* 0x000ea2000c1e1900 */
[----:B0-----:R-:W-:Y:S01]  /*0260*/  UISETP.GE.AND UP0, UPT, UR5, 0x1, UPT ;  /* 0x000000010500788c */ /* 0x001fe2000bf06270 */
[----:B------:R-:W-:-:S02]  /*0270*/  IMAD.MOV.U32 R8, RZ, RZ, RZ ;  /* 0x000000ffff087224 */ /* 0x000fc400078e00ff */
[----:B------:R-:W-:Y:S02]  /*0280*/  IMAD.MOV.U32 R3, RZ, RZ, RZ ;  /* 0x000000ffff037224 */ /* 0x000fe400078e00ff */
[----:B--2---:R-:W-:Y:S01]  /*0290*/  @P0 FMUL R10, R17, R14 ;  /* 0x0000000e110a0220 */ /* 0x004fe20000400000 */
[----:B------:R-:W-:-:S03]  /*02a0*/  @P0 FADD R14, R14, R15 ;  /* 0x0000000f0e0e0221 */ /* 0x000fc60000000000 */
[----:B------:R-:W-:Y:S01]  /*02b0*/  @P0 FMUL R8, R10, R15 ;  /* 0x0000000f0a080220 */ /* 0x000fe20000400000 */
[----:B------:R-:W-:Y:S01]  /*02c0*/  @P0 FADD R3, R14, R14 ;  /* 0x0000000e0e030221 */ /* 0x000fe20000000000 */
[----:B-1----:R-:W-:Y:S06]  /*02d0*/  BRA.U !UP0, `(.L_x_24) ;  /* 0x0000000d08d47547 */ /* 0x002fec000b800000 */
[----:B------:R-:W-:Y:S01]  /*02e0*/  UISETP.GE.U32.AND UP0, UPT, UR5, 0x4, UPT ;  /* 0x000000040500788c */ /* 0x000fe2000bf06070 */
[C---:B------:R-:W-:Y:S01]  /*02f0*/  IADD3 R14, PT, PT, -R12.reuse, R19, R18 ;  /* 0x000000130c0e7210 */ /* 0x040fe20007ffe112 */
[----:B------:R-:W-:Y:S01]  /*0300*/  ULOP3.LUT UR6, UR5, 0x3, URZ, 0xc0, !UPT ;  /* 0x0000000305067892 */ /* 0x000fe2000f8ec0ff */
[C---:B------:R-:W-:Y:S01]  /*0310*/  LEA R10, R12.reuse, R9, 0x2 ;  /* 0x000000090c0a7211 */ /* 0x040fe200078e10ff */
[----:B------:R-:W-:Y:S01]  /*0320*/  IMAD R12, R12, 0x4, R11 ;  /* 0x000000040c0c7824 */ /* 0x000fe200078e020b */
[----:B------:R-:W-:-:S04]  /*0330*/  LEA R14, R14, UR4, 0x2 ;  /* 0x000000040e0e7c11 */ /* 0x000fc8000f8e10ff */
[----:B------:R-:W-:Y:S05]  /*0340*/  BRA.U !UP0, `(.L_x_25) ;  /* 0x0000000908e87547 */ /* 0x000fea000b800000 */
[----:B------:R-:W-:Y:S01]  /*0350*/  ULOP3.LUT UR4, UR5, 0x7ffffffc, URZ, 0xc0, !UPT ;  /* 0x7ffffffc05047892 */ /* 0x000fe2000f8ec0ff */
[----:B------:R-:W0:Y:S03]  /*0360*/  LDCU.64 UR10, c[0x0][0x390] ;  /* 0x00007200ff0a77ac */ /* 0x000e260008000a00 */
[----:B------:R-:W-:-:S12]  /*0370*/  UIADD3 UR4, UPT, UPT, -UR4, URZ, URZ ;  /* 0x000000ff04047290 */ /* 0x000fd8000fffe1ff */
.L_x_42:
[----:B-1----:R-:W1:Y:S01]  /*0380*/  LDS R0, [R11] ;  /* 0x000000000b007984 */ /* 0x002e620000000800 */
[----:B------:R-:W-:Y:S01]  /*0390*/  UIADD3 UR4, UPT, UPT, UR4, 0x4, URZ ;  /* 0x0000000404047890 */ /* 0x000fe2000fffe0ff */
[----:B------:R-:W-:Y:S03]  /*03a0*/  BSSY.RECONVERGENT B0, `(.L_x_26) ;  /* 0x000001c000007945 */ /* 0x000fe60003800200 */
[----:B------:R-:W-:Y:S01]  /*03b0*/  UISETP.NE.AND UP0, UPT, UR4, URZ, UPT ;  /* 0x000000ff0400728c */ /* 0x000fe2000bf05270 */
[----:B-1----:R1:W-:Y:S01]  /*03c0*/  STS [R9], R0 ;  /* 0x0000000009007388 */ /* 0x0023e20000000800 */
[----:B------:R-:W-:Y:S06]  /*03d0*/  BAR.SYNC.DEFER_BLOCKING 0x0 ;  /* 0x0000000000007b1d */ /* 0x000fec0000010000 */
[----:B------:R-:W-:Y:S05]  /*03e0*/  @!P0 BRA `(.L_x_27) ;  /* 0x00000000005c8947 */ /* 0x000fea0003800000 */
[----:B------:R-:W-:Y:S01]  /*03f0*/  LDS R16, [R10] ;  /* 0x000000000a107984 */ /* 0x000fe20000000800 */
[----:B------:R-:W2:Y:S01]  /*0400*/  MUFU.RCP R18, R3 ;  /* 0x0000000300127308 */ /* 0x000ea20000001000 */
[----:B------:R-:W-:Y:S02]  /*0410*/  BSSY.RECONVERGENT B1, `(.L_x_28) ;  /* 0x0000013000017945 */ /* 0x000fe40003800200 */
[----:B------:R-:W3:Y:S04]  /*0420*/  LDS R17, [R14] ;  /* 0x000000000e117984 */ /* 0x000ee80000000800 */
[----:B-1----:R-:W-:Y:S04]  /*0430*/  LDS R0, [R9+0x4] ;  /* 0x0000040009007984 */ /* 0x002fe80000000800 */
[----:B------:R-:W1:Y:S01]  /*0440*/  LDS R15, [R9+-0x4] ;  /* 0xfffffc00090f7984 */ /* 0x000e620000000800 */
[----:B---3--:R-:W-:Y:S01]  /*0450*/  FADD R16, R16, R17 ;  /* 0x0000001110107221 */ /* 0x008fe20000000000 */
[----:B--2---:R-:W-:-:S04]  /*0460*/  FFMA R17, R18, -R3, 1 ;  /* 0x3f80000012117423 */ /* 0x004fc80000000803 */
[----:B------:R-:W-:Y:S01]  /*0470*/  FFMA R17, R18, R17, R18 ;  /* 0x0000001112117223 */ /* 0x000fe20000000012 */
[----:B-1----:R-:W-:Y:S01]  /*0480*/  FADD R0, R0, R15 ;  /* 0x0000000f00007221 */ /* 0x002fe20000000000 */
[----:B0-----:R-:W-:-:S04]  /*0490*/  FMUL R15, R16, UR10 ;  /* 0x0000000a100f7c20 */ /* 0x001fc80008400000 */
[----:B------:R-:W-:-:S04]  /*04a0*/  FFMA R15, R0, UR11, R15 ;  /* 0x0000000b000f7c23 */ /* 0x000fc8000800000f */
[----:B------:R-:W-:-:S04]  /*04b0*/  FADD R0, R15, -R8 ;  /* 0x800000080f007221 */ /* 0x000fc80000000000 */
[----:B------:R-:W0:Y:S01]  /*04c0*/  FCHK P1, R0, R3 ;  /* 0x0000000300007302 */ /* 0x000e220000020000 */
[----:B------:R-:W-:-:S04]  /*04d0*/  FFMA R16, R0, R17, RZ ;  /* 0x0000001100107223 */ /* 0x000fc800000000ff */
[----:B------:R-:W-:-:S04]  /*04e0*/  FFMA R15, R16, -R3, R0 ;  /* 0x80000003100f7223 */ /* 0x000fc80000000000 */
[----:B------:R-:W-:Y:S01]  /*04f0*/  FFMA R16, R17, R15, R16 ;  /* 0x0000000f11107223 */ /* 0x000fe20000000010 */
[----:B0-----:R-:W-:Y:S06]  /*0500*/  @!P1 BRA `(.L_x_29) ;  /* 0x00000000000c9947 */ /* 0x001fec0003800000 */
[----:B------:R-:W-:-:S07]  /*0510*/  MOV R16, 0x530 ;  /* 0x0000053000107802 */ /* 0x000fce0000000f00 */
[----:B------:R-:W-:Y:S05]  /*0520*/  CALL.REL.NOINC `($__internal_2_$__cuda_sm3x_div_rn_noftz_f32_slowpath) ;  /* 0x0000000c004c7944 */ /* 0x000fea0003c00000 */
[----:B------:R-:W-:-:S07]  /*0530*/  IMAD.MOV.U32 R16, RZ, RZ, R0 ;  /* 0x000000ffff107224 */ /* 0x000fce00078e0000 */
.L_x_29:
[----:B------:R-:W-:Y:S05]  /*0540*/  BSYNC.RECONVERGENT B1 ;  /* 0x0000000000017941 */ /* 0x000fea0003800200 */
.L_x_28:
[----:B------:R2:W-:Y:S02]  /*0550*/  STS [R11], R16 ;  /* 0x000000100b007388 */ /* 0x0005e40000000800 */
.L_x_27:
[----:B0-----:R-:W-:Y:S05]  /*0560*/  BSYNC.RECONVERGENT B0 ;  /* 0x0000000000007941 */ /* 0x001fea0003800200 */
.L_x_26:
[----:B------:R-:W-:Y:S01]  /*0570*/  BAR.SYNC.DEFER_BLOCKING 0x0 ;  /* 0x0000000000007b1d */ /* 0x000fe20000010000 */
[----:B------:R-:W-:Y:S02]  /*0580*/  ISETP.NE.AND P1, PT, R7, R2, PT ;  /* 0x000000020700720c */ /* 0x000fe40003f25270 */
[----:B------:R-:W-:-:S03]  /*0590*/  ISETP.NE.AND P2, PT, R6, RZ, PT ;  /* 0x000000ff0600720c */ /* 0x000fc60003f45270 */
[----:B------:R-:W-:Y:S08]  /*05a0*/  BSSY.RECONVERGENT B0, `(.L_x_30) ;  /* 0x0000029000007945 */ /* 0x000ff00003800200 */
[----:B-1----:R-:W0:Y:S04]  /*05b0*/  @!P1 LDS R0, [R11+-0x4] ;  /* 0xfffffc000b009984 */ /* 0x002e280000000800 */
[----:B0-----:R-:W-:Y:S01]  /*05c0*/  @!P1 STS [R11], R0 ;  /* 0x000000000b009388 */ /* 0x001fe20000000800 */
[----:B------:R-:W-:Y:S01]  /*05d0*/  BAR.SYNC.DEFER_BLOCKING 0x0 ;  /* 0x0000000000007b1d */ /* 0x000fe20000010000 */
[----:B------:R-:W-:-:S05]  /*05e0*/  ISETP.NE.AND P1, PT, R7, RZ, PT ;  /* 0x000000ff0700720c */ /* 0x000fca0003f25270 */
[----:B--2---:R-:W0:Y:S04]  /*05f0*/  @!P2 LDS R16, [R12] ;  /* 0x000000000c10a984 */ /* 0x004e280000000800 */
[----:B0-----:R-:W-:Y:S01]  /*0600*/  @!P2 STS [R11], R16 ;  /* 0x000000100b00a388 */ /* 0x001fe20000000800 */
[----:B------:R-:W-:Y:S01]  /*0610*/  BAR.SYNC.DEFER_BLOCKING 0x0 ;  /* 0x0000000000007b1d */ /* 0x000fe20000010000 */
[----:B------:R-:W-:-:S05]  /*0620*/  ISETP.NE.AND P2, PT, R6, R13, PT ;  /* 0x0000000d0600720c */ /* 0x000fca0003f45270 */
[----:B------:R-:W0:Y:S04]  /*0630*/  @!P1 LDS R18, [R11+0x4] ;  /* 0x000004000b129984 */ /* 0x000e280000000800 */
[----:B0-----:R-:W-:Y:S01]  /*0640*/  @!P1 STS [R11], R18 ;  /* 0x000000120b009388 */ /* 0x001fe20000000800 */
[----:B------:R-:W-:Y:S06]  /*0650*/  BAR.SYNC.DEFER_BLOCKING 0x0 ;  /* 0x0000000000007b1d */ /* 0x000fec0000010000 */
[----:B------:R-:W-:Y:S02]  /*0660*/  @!P2 STS [R11], RZ ;  /* 0x000000ff0b00a388 */ /* 0x000fe40000000800 */
[----:B------:R-:W-:Y:S06]  /*0670*/  BAR.SYNC.DEFER_BLOCKING 0x0 ;  /* 0x0000000000007b1d */ /* 0x000fec0000010000 */
[----:B------:R-:W0:Y:S04]  /*0680*/  LDS R0, [R11] ;  /* 0x000000000b007984 */ /* 0x000e280000000800 */
[----:B0-----:R0:W-:Y:S01]  /*0690*/  STS [R9], R0 ;  /* 0x0000000009007388 */ /* 0x0011e20000000800 */
[----:B------:R-:W-:Y:S06]  /*06a0*/  BAR.SYNC.DEFER_BLOCKING 0x0 ;  /* 0x0000000000007b1d */ /* 0x000fec0000010000 */
[----:B------:R-:W-:Y:S05]  /*06b0*/  @!P0 BRA `(.L_x_31) ;  /* 0x00000000005c8947 */ /* 0x000fea0003800000 */
[----:B------:R-:W-:Y:S01]  /*06c0*/  LDS R16, [R10] ;  /* 0x000000000a107984 */ /* 0x000fe20000000800 */
[----:B------:R-:W1:Y:S01]  /*06d0*/  MUFU.RCP R20, R3 ;  /* 0x0000000300147308 */ /* 0x000e620000001000 */
[----:B------:R-:W-:Y:S02]  /*06e0*/  BSSY.RECONVERGENT B1, `(.L_x_32) ;  /* 0x0000013000017945 */ /* 0x000fe40003800200 */
[----:B------:R-:W2:Y:S04]  /*06f0*/  LDS R17, [R14] ;  /* 0x000000000e117984 */ /* 0x000ea80000000800 */
[----:B0-----:R-:W-:Y:S04]  /*0700*/  LDS R0, [R9+0x4] ;  /* 0x0000040009007984 */ /* 0x001fe80000000800 */
[----:B------:R-:W0:Y:S01]  /*0710*/  LDS R15, [R9+-0x4] ;  /* 0xfffffc00090f7984 */ /* 0x000e220000000800 */
[----:B--2---:R-:W-:Y:S01]  /*0720*/  FADD R16, R16, R17 ;  /* 0x0000001110107221 */ /* 0x004fe20000000000 */
[----:B-1----:R-:W-:Y:S01]  /*0730*/  FFMA R17, R20, -R3, 1 ;  /* 0x3f80000014117423 */ /* 0x002fe20000000803 */
[----:B0-----:R-:W-:-:S02]  /*0740*/  FADD R0, R0, R15 ;  /* 0x0000000f00007221 */ /* 0x001fc40000000000 */
[----:B------:R-:W-:-:S04]  /*0750*/  FMUL R15, R16, UR10 ;  /* 0x0000000a100f7c20 */ /* 0x000fc80008400000 */
[----:B------:R-:W-:Y:S01]  /*0760*/  FFMA R15, R0, UR11, R15 ;  /* 0x0000000b000f7c23 */ /* 0x000fe2000800000f */
[----:B------:R-:W-:-:S03]  /*0770*/  FFMA R0, R20, R17, R20 ;  /* 0x0000001114007223 */ /* 0x000fc60000000014 */
[----:B------:R-:W-:-:S04]  /*0780*/  FADD R18, R15, -R8 ;  /* 0x800000080f127221 */ /* 0x000fc80000000000 */
[----:B------:R-:W0:Y:S01]  /*0790*/  FCHK P1, R18, R3 ;  /* 0x0000000312007302 */ /* 0x000e220000020000 */
[----:B------:R-:W-:-:S04]  /*07a0*/  FFMA R15, R0, R18, RZ ;  /* 0x00000012000f7223 */ /* 0x000fc800000000ff */
[----:B------:R-:W-:-:S04]  /*07b0*/  FFMA R16, R15, -R3, R18 ;  /* 0x800000030f107223 */ /* 0x000fc80000000012 */
[----:B------:R-:W-:Y:S01]  /*07c0*/  FFMA R0, R0, R16, R15 ;  /* 0x0000001000007223 */ /* 0x000fe2000000000f */
[----:B0-----:R-:W-:Y:S06]  /*07d0*/  @!P1 BRA `(.L_x_33) ;  /* 0x00000000000c9947 */ /* 0x001fec0003800000 */
[----:B------:R-:W-:Y:S02]  /*07e0*/  MOV R0, R18 ;  /* 0x0000001200007202 */ /* 0x000fe40000000f00 */
[----:B------:R-:W-:-:S07]  /*07f0*/  MOV R16, 0x810 ;  /* 0x0000081000107802 */ /* 0x000fce0000000f00 */
[----:B------:R-:W-:Y:S05]  /*0800*/  CALL.REL.NOINC `($__internal_2_$__cuda_sm3x_div_rn_noftz_f32_slowpath) ;  /* 0x0000000800947944 */ /* 0x000fea0003c00000 */
.L_x_33:
[----:B------:R-:W-:Y:S05]  /*0810*/  BSYNC.RECONVERGENT B1 ;  /* 0x0000000000017941 */ /* 0x000fea0003800200 */
.L_x_32:
[----:B------:R1:W-:Y:S02]  /*0820*/  STS [R11], R0 ;  /* 0x000000000b007388 */ /* 0x0003e40000000800 */
.L_x_31:
[----:B------:R-:W-:Y:S05]  /*0830*/  BSYNC.RECONVERGENT B0 ;  /* 0x0000000000007941 */ /* 0x000fea0003800200 */
.L_x_30:
[----:B------:R-:W-:Y:S01]  /*0840*/  BAR.SYNC.DEFER_BLOCKING 0x0 ;  /* 0x0000000000007b1d */ /* 0x000fe20000010000 */
[----:B------:R-:W-:Y:S02]  /*0850*/  ISETP.NE.AND P1, PT, R7, R2, PT ;  /* 0x000000020700720c */ /* 0x000fe40003f25270 */
[----:B------:R-:W-:-:S03]  /*0860*/  ISETP.NE.AND P2, PT, R6, RZ, PT ;  /* 0x000000ff0600720c */ /* 0x000fc60003f45270 */
[----:B------:R-:W-:Y:S08]  /*0870*/  BSSY.RECONVERGENT B0, `(.L_x_34) ;  /* 0x0000029000007945 */ /* 0x000ff00003800200 */
[----:B01----:R-:W0:Y:S04]  /*0880*/  @!P1 LDS R0, [R11+-0x4] ;  /* 0xfffffc000b009984 */ /* 0x003e280000000800 */
[----:B0-----:R-:W-:Y:S01]  /*0890*/  @!P1 STS [R11], R0 ;  /* 0x000000000b009388 */ /* 0x001fe20000000800 */
[----:B------:R-:W-:Y:S01]  /*08a0*/  BAR.SYNC.DEFER_BLOCKING 0x0 ;  /* 0x0000000000007b1d */ /* 0x000fe20000010000 */
[----:B------:R-:W-:-:S05]  /*08b0*/  ISETP.NE.AND P1, PT, R7, RZ, PT ;  /* 0x000000ff0700720c */ /* 0x000fca0003f25270 */
[----:B------:R-:W0:Y:S04]  /*08c0*/  @!P2 LDS R16, [R12] ;  /* 0x000000000c10a984 */ /* 0x000e280000000800 */
        /* <DEDUP_REMOVED lines=30> */
[----:B------:R-:W-:Y:S01]  /*0ab0*/  IMAD.MOV.U32 R0, RZ, RZ, R18 ;  /* 0x000000ffff007224 */ /* 0x000fe200078e0012 */
[----:B------:R-:W-:-:S07]  /*0ac0*/  MOV R16, 0xae0 ;  /* 0x00000ae000107802 */ /* 0x000fce0000000f00 */
[----:B------:R-:W-:Y:S05]  /*0ad0*/  CALL.REL.NOINC `($__internal_2_$__cuda_sm3x_div_rn_noftz_f32_slowpath) ;  /* 0x0000000400e07944 */ /* 0x000fea0003c00000 */
.L_x_37:
[----:B------:R-:W-:Y:S05]  /*0ae0*/  BSYNC.RECONVERGENT B1 ;  /* 0x0000000000017941 */ /* 0x000fea0003800200 */
.L_x_36:
[----:B------:R1:W-:Y:S02]  /*0af0*/  STS [R11], R0 ;  /* 0x000000000b007388 */ /* 0x0003e40000000800 */
.L_x_35:
[----:B------:R-:W-:Y:S05]  /*0b00*/  BSYNC.RECONVERGENT B0 ;  /* 0x0000000000007941 */ /* 0x000fea0003800200 */
.L_x_34:
        /* <DEDUP_REMOVED lines=42> */
.L_x_41:
[----:B------:R-:W-:Y:S05]  /*0db0*/  BSYNC.RECONVERGENT B1 ;  /* 0x0000000000017941 */ /* 0x000fea0003800200 */
.L_x_40:
[----:B------:R1:W-:Y:S02]  /*0dc0*/  STS [R11], R0 ;  /* 0x000000000b007388 */ /* 0x0003e40000000800 */
.L_x_39:
[----:B------:R-:W-:Y:S05]  /*0dd0*/  BSYNC.RECONVERGENT B0 ;  /* 0x0000000000007941 */ /* 0x000fea0003800200 */
.L_x_38:
[----:B------:R-:W-:Y:S01]  /*0de0*/  BAR.SYNC.DEFER_BLOCKING 0x0 ;  /* 0x0000000000007b1d */ /* 0x000fe20000010000 */
[----:B------:R-:W-:Y:S02]  /*0df0*/  ISETP.NE.AND P1, PT, R7, R2, PT ;  /* 0x000000020700720c */ /* 0x000fe40003f25270 */
[----:B------:R-:W-:-:S11]  /*0e00*/  ISETP.NE.AND P2, PT, R6, RZ, PT ;  /* 0x000000ff0600720c */ /* 0x000fd60003f45270 */
        /* <DEDUP_REMOVED lines=9> */
[----:B0-----:R1:W-:Y:S01]  /*0ea0*/  @!P1 STS [R11], R18 ;  /* 0x000000120b009388 */ /* 0x0013e20000000800 */
[----:B------:R-:W-:Y:S06]  /*0eb0*/  BAR.SYNC.DEFER_BLOCKING 0x0 ;  /* 0x0000000000007b1d */ /* 0x000fec0000010000 */
[----:B------:R1:W-:Y:S02]  /*0ec0*/  @!P2 STS [R11], RZ ;  /* 0x000000ff0b00a388 */ /* 0x0003e40000000800 */
[----:B------:R-:W-:Y:S06]  /*0ed0*/  BAR.SYNC.DEFER_BLOCKING 0x0 ;  /* 0x0000000000007b1d */ /* 0x000fec0000010000 */
[----:B------:R-:W-:Y:S05]  /*0ee0*/  BRA.U UP0, `(.L_x_42) ;  /* 0xfffffff500247547 */ /* 0x000fea000b83ffff */
.L_x_25:
[----:B------:R-:W-:-:S09]  /*0ef0*/  UISETP.NE.AND UP0, UPT, UR6, URZ, UPT ;  /* 0x000000ff0600728c */ /* 0x000fd2000bf05270 */
[----:B------:R-:W-:Y:S05]  /*0f00*/  BRA.U !UP0, `(.L_x_24) ;  /* 0x0000000108c87547 */ /* 0x000fea000b800000 */
[----:B------:R-:W0:Y:S01]  /*0f10*/  LDCU.64 UR10, c[0x0][0x390] ;  /* 0x00007200ff0a77ac */ /* 0x000e220008000a00 */
[----:B------:R-:W-:-:S12]  /*0f20*/  UIADD3 UR4, UPT, UPT, -UR6, URZ, URZ ;  /* 0x000000ff06047290 */ /* 0x000fd8000fffe1ff */
.L_x_47:
[----:B--2---:R-:W2:Y:S01]  /*0f30*/  LDS R0, [R11] ;  /* 0x000000000b007984 */ /* 0x004ea20000000800 */
[----:B------:R-:W-:Y:S01]  /*0f40*/  UIADD3 UR4, UPT, UPT, UR4, 0x1, URZ ;  /* 0x0000000104047890 */ /* 0x000fe2000fffe0ff */
[----:B------:R-:W-:Y:S03]  /*0f50*/  BSSY.RECONVERGENT B0, `(.L_x_43) ;  /* 0x000001c000007945 */ /* 0x000fe60003800200 */
[----:B------:R-:W-:Y:S01]  /*0f60*/  UISETP.NE.AND UP0, UPT, UR4, URZ, UPT ;  /* 0x000000ff0400728c */ /* 0x000fe2000bf05270 */
[----:B--2---:R2:W-:Y:S01]  /*0f70*/  STS [R9], R0 ;  /* 0x0000000009007388 */ /* 0x0045e20000000800 */
[----:B------:R-:W-:Y:S06]  /*0f80*/  BAR.SYNC.DEFER_BLOCKING 0x0 ;  /* 0x0000000000007b1d */ /* 0x000fec0000010000 */
[----:B------:R-:W-:Y:S05]  /*0f90*/  @!P0 BRA `(.L_x_44) ;  /* 0x00000000005c8947 */ /* 0x000fea0003800000 */
[----:B------:R-:W-:Y:S01]  /*0fa0*/  LDS R16, [R10] ;  /* 0x000000000a107984 */ /* 0x000fe20000000800 */
[----:B------:R-:W3:Y:S01]  /*0fb0*/  MUFU.RCP R20, R3 ;  /* 0x0000000300147308 */ /* 0x000ee20000001000 */
[----:B------:R-:W-:Y:S02]  /*0fc0*/  BSSY.RECONVERGENT B1, `(.L_x_45) ;  /* 0x0000013000017945 */ /* 0x000fe40003800200 */
[----:B------:R-:W4:Y:S04]  /*0fd0*/  LDS R17, [R14] ;  /* 0x000000000e117984 */ /* 0x000f280000000800 */
[----:B--2---:R-:W-:Y:S04]  /*0fe0*/  LDS R0, [R9+0x4] ;  /* 0x0000040009007984 */ /* 0x004fe80000000800 */
[----:B------:R-:W2:Y:S01]  /*0ff0*/  LDS R15, [R9+-0x4] ;  /* 0xfffffc00090f7984 */ /* 0x000ea20000000800 */
[----:B----4-:R-:W-:Y:S01]  /*1000*/  FADD R16, R16, R17 ;  /* 0x0000001110107221 */ /* 0x010fe20000000000 */
[----:B---3--:R-:W-:Y:S01]  /*1010*/  FFMA R17, R20, -R3, 1 ;  /* 0x3f80000014117423 */ /* 0x008fe20000000803 */
[----:B--2---:R-:W-:-:S02]  /*1020*/  FADD R0, R0, R15 ;  /* 0x0000000f00007221 */ /* 0x004fc40000000000 */
[----:B0-----:R-:W-:-:S04]  /*1030*/  FMUL R15, R16, UR10 ;  /* 0x0000000a100f7c20 */ /* 0x001fc80008400000 */
[----:B------:R-:W-:Y:S01]  /*1040*/  FFMA R15, R0, UR11, R15 ;  /* 0x0000000b000f7c23 */ /* 0x000fe2000800000f */
[----:B------:R-:W-:-:S03]  /*1050*/  FFMA R0, R20, R17, R20 ;  /* 0x0000001114007223 */ /* 0x000fc60000000014 */
[----:B-1----:R-:W-:-:S04]  /*1060*/  FADD R18, R15, -R8 ;  /* 0x800000080f127221 */ /* 0x002fc80000000000 */
        /* <DEDUP_REMOVED lines=8> */
.L_x_46:
[----:B------:R-:W-:Y:S05]  /*10f0*/  BSYNC.RECONVERGENT B1 ;  /* 0x0000000000017941 */ /* 0x000fea0003800200 */
.L_x_45:
[----:B------:R3:W-:Y:S02]  /*1100*/  STS [R11], R0 ;  /* 0x000000000b007388 */ /* 0x0007e40000000800 */
.L_x_44:
[----:B0-----:R-:W-:Y:S05]  /*1110*/  BSYNC.RECONVERGENT B0 ;  /* 0x0000000000007941 */ /* 0x001fea0003800200 */
.L_x_43:
[----:B------:R-:W-:Y:S01]  /*1120*/  BAR.SYNC.DEFER_BLOCKING 0x0 ;  /* 0x0000000000007b1d */ /* 0x000fe20000010000 */
[----:B------:R-:W-:Y:S02]  /*1130*/  ISETP.NE.AND P1, PT, R7, R2, PT ;  /* 0x000000020700720c */ /* 0x000fe40003f25270 */
[----:B------:R-:W-:-:S11]  /*1140*/  ISETP.NE.AND P2, PT, R6, RZ, PT ;  /* 0x000000ff0600720c */ /* 0x000fd60003f45270 */
[----:B--23--:R-:W0:Y:S04]  /*1150*/  @!P1 LDS R0, [R11+-0x4] ;  /* 0xfffffc000b009984 */ /* 0x00ce280000000800 */
[----:B0-----:R-:W-:Y:S01]  /*1160*/  @!P1 STS [R11], R0 ;  /* 0x000000000b009388 */ /* 0x001fe20000000800 */
[----:B------:R-:W-:Y:S01]  /*1170*/  BAR.SYNC.DEFER_BLOCKING 0x0 ;  /* 0x0000000000007b1d */ /* 0x000fe20000010000 */
[----:B------:R-:W-:-:S05]  /*1180*/  ISETP.NE.AND P1, PT, R7, RZ, PT ;  /* 0x000000ff0700720c */ /* 0x000fca0003f25270 */
[----:B------:R-:W0:Y:S04]  /*1190*/  @!P2 LDS R16, [R12] ;  /* 0x000000000c10a984 */ /* 0x000e280000000800 */
[----:B0-----:R-:W-:Y:S01]  /*11a0*/  @!P2 STS [R11], R16 ;  /* 0x000000100b00a388 */ /* 0x001fe20000000800 */
[----:B------:R-:W-:Y:S01]  /*11b0*/  BAR.SYNC.DEFER_BLOCKING 0x0 ;  /* 0x0000000000007b1d */ /* 0x000fe20000010000 */
[----:B------:R-:W-:-:S05]  /*11c0*/  ISETP.NE.AND P2, PT, R6, R13, PT ;  /* 0x0000000d0600720c */ /* 0x000fca0003f45270 */
[----:B-1----:R-:W0:Y:S04]  /*11d0*/  @!P1 LDS R18, [R11+0x4] ;  /* 0x000004000b129984 */ /* 0x002e280000000800 */
[----:B0-----:R2:W-:Y:S01]  /*11e0*/  @!P1 STS [R11], R18 ;  /* 0x000000120b009388 */ /* 0x0015e20000000800 */
[----:B------:R-:W-:Y:S06]  /*11f0*/  BAR.SYNC.DEFER_BLOCKING 0x0 ;  /* 0x0000000000007b1d */ /* 0x000fec0000010000 */
[----:B------:R2:W-:Y:S02]  /*1200*/  @!P2 STS [R11], RZ ;  /* 0x000000ff0b00a388 */ /* 0x0005e40000000800 */
[----:B------:R-:W-:Y:S06]  /*1210*/  BAR.SYNC.DEFER_BLOCKING 0x0 ;  /* 0x0000000000007b1d */ /* 0x000fec0000010000 */
[----:B------:R-:W-:Y:S05]  /*1220*/  BRA.U UP0, `(.L_x_47) ;  /* 0xfffffffd00407547 */ /* 0x000fea000b83ffff */
.L_x_24:
[----:B-12---:R-:W0:Y:S04]  /*1230*/  LDS R11, [R11] ;  /* 0x000000000b0b7984 */ /* 0x006e280000000800 */
[----:B0-----:R-:W-:Y:S01]  /*1240*/  STG.E desc[UR8][R4.64], R11 ;  /* 0x0000000b04007986 */ /* 0x001fe2000c101908 */
[----:B------:R-:W-:Y:S05]  /*1250*/  EXIT ;  /* 0x000000000000794d */ /* 0x000fea0003800000 */
        .weak           $__internal_2_$__cuda_sm3x_div_rn_noftz_f32_slowpath
        .type           $__internal_2_$__cuda_sm3x_div_rn_noftz_f32_slowpath,@function
        .size           $__internal_2_$__cuda_sm3x_div_rn_noftz_f32_slowpath,(.L_x_88 - $__internal_2_$__cuda_sm3x_div_rn_noftz_f32_slowpath)
$__internal_2_$__cuda_sm3x_div_rn_noftz_f32_slowpath:
        /* <DEDUP_REMOVED lines=28> */
[----:B------:R-:W-:Y:S01]  /*1420*/  VIADD R17, R20, 0xffffffff ;  /* 0xffffffff14117836 */ /* 0x000fe20000000000 */
[----:B------:R-:W-:-:S04]  /*1430*/  ISETP.GE.AND P2, PT, R18, RZ, PT ;  /* 0x000000ff1200720c */ /* 0x000fc80003f46270 */
[----:B------:R-:W-:-:S09]  /*1440*/  ISETP.GE.AND P1, PT, R17, RZ, PT ;  /* 0x000000ff1100720c */ /* 0x000fd20003f26270 */
[----:B------:R-:W-:-:S04]  /*1450*/  @!P2 FFMA R19, R3, 1.84467440737095516160e+19, RZ ;  /* 0x5f8000000313a823 */ /* 0x000fc800000000ff */
[----:B------:R-:W-:Y:S01]  /*1460*/  @P1 MOV R17, RZ ;  /* 0x000000ff00111202 */ /* 0x000fe20000000f00 */
[----:B------:R-:W-:Y:S02]  /*1470*/  @!P1 IMAD.MOV.U32 R17, RZ, RZ, -0x40 ;  /* 0xffffffc0ff119424 */ /* 0x000fe400078e00ff */
[----:B------:R-:W-:-:S03]  /*1480*/  @!P1 FFMA R0, R0, 1.84467440737095516160e+19, RZ ;  /* 0x5f80000000009823 */ /* 0x000fc600000000ff */
[----:B------:R-:W-:-:S07]  /*1490*/  @!P2 IADD3 R17, PT, PT, R17, 0x40, RZ ;  /* 0x000000401111a810 */ /* 0x000fce0007ffe0ff */
.L_x_49:
[----:B------:R-:W-:Y:S01]  /*14a0*/  LEA R18, R15, 0xc0800000, 0x17 ;  /* 0xc08000000f127811 */ /* 0x000fe200078eb8ff */
[----:B------:R-:W-:Y:S01]  /*14b0*/  BSSY.RECONVERGENT B3, `(.L_x_54) ;  /* 0x0000036000037945 */ /* 0x000fe20003800200 */
[----:B------:R-:W-:-:S03]  /*14c0*/  IADD3 R20, PT, PT, R20, -0x7f, RZ ;  /* 0xffffff8114147810 */ /* 0x000fc60007ffe0ff */
[----:B------:R-:W-:Y:S02]  /*14d0*/  IMAD.IADD R22, R19, 0x1, -R18 ;  /* 0x0000000113167824 */ /* 0x000fe400078e0a12 */
[C---:B------:R-:W-:Y:S01]  /*14e0*/  IMAD R0, R20.reuse, -0x800000, R0 ;  /* 0xff80000014007824 */ /* 0x040fe200078e0200 */
[----:B------:R-:W-:Y:S01]  /*14f0*/  IADD3 R20, PT, PT, R20, 0x7f, -R15 ;  /* 0x0000007f14147810 */ /* 0x000fe20007ffe80f */
[----:B------:R-:W0:Y:S01]  /*1500*/  MUFU.RCP R19, R22 ;  /* 0x0000001600137308 */ /* 0x000e220000001000 */
[----:B------:R-:W-:-:S03]  /*1510*/  FADD.FTZ R21, -R22, -RZ ;  /* 0x800000ff16157221 */ /* 0x000fc60000010100 */
[----:B------:R-:W-:Y:S02]  /*1520*/  IMAD.IADD R20, R20, 0x1, R17 ;  /* 0x0000000114147824 */ /* 0x000fe400078e0211 */
[----:B0-----:R-:W-:-:S04]  /*1530*/  FFMA R18, R19, R21, 1 ;  /* 0x3f80000013127423 */ /* 0x001fc80000000015 */
[----:B------:R-:W-:-:S04]  /*1540*/  FFMA R19, R19, R18, R19 ;  /* 0x0000001213137223 */ /* 0x000fc80000000013 */
[----:B------:R-:W-:-:S04]  /*1550*/  FFMA R18, R0, R19, RZ ;  /* 0x0000001300127223 */ /* 0x000fc800000000ff */
[----:B------:R-:W-:-:S04]  /*1560*/  FFMA R23, R21, R18, R0 ;  /* 0x0000001215177223 */ /* 0x000fc80000000000 */
[----:B------:R-:W-:-:S04]  /*1570*/  FFMA R18, R19, R23, R18 ;  /* 0x0000001713127223 */ /* 0x000fc80000000012 */
[----:B------:R-:W-:-:S04]  /*1580*/  FFMA R21, R21, R18, R0 ;  /* 0x0000001215157223 */ /* 0x000fc80000000000 */
[----:B------:R-:W-:-:S05]  /*1590*/  FFMA R0, R19, R21, R18 ;  /* 0x0000001513007223 */ /* 0x000fca0000000012 */
[----:B------:R-:W-:-:S04]  /*15a0*/  SHF.R.U32.HI R15, RZ, 0x17, R0 ;  /* 0x00000017ff0f7819 */ /* 0x000fc80000011600 */
[----:B------:R-:W-:-:S04]  /*15b0*/  LOP3.LUT R15, R15, 0xff, RZ, 0xc0, !PT ;  /* 0x000000ff0f0f7812 */ /* 0x000fc800078ec0ff */
[----:B------:R-:W-:-:S05]  /*15c0*/  IADD3 R22, PT, PT, R15, R20, RZ ;  /* 0x000000140f167210 */ /* 0x000fca0007ffe0ff */
[----:B------:R-:W-:-:S05]  /*15d0*/  VIADD R15, R22, 0xffffffff ;  /* 0xffffffff160f7836 */ /* 0x000fca0000000000 */
        /* <DEDUP_REMOVED lines=9> */
[-CC-:B------:R-:W-:Y:S01]  /*1670*/  FFMA.RZ R15, R19, R21.reuse, R18.reuse ;  /* 0x00000015130f7223 */ /* 0x180fe2000000c012 */
[C---:B------:R-:W-:Y:S02]  /*1680*/  IADD3 R20, PT, PT, R22.reuse, 0x20, RZ ;  /* 0x0000002016147810 */ /* 0x040fe40007ffe0ff */
[C---:B------:R-:W-:Y:S02]  /*1690*/  ISETP.NE.AND P3, PT, R22.reuse, RZ, PT ;  /* 0x000000ff1600720c */ /* 0x040fe40003f65270 */
[----:B------:R-:W-:Y:S01]  /*16a0*/  LOP3.LUT R17, R15, 0x7fffff, RZ, 0xc0, !PT ;  /* 0x007fffff0f117812 */ /* 0x000fe200078ec0ff */
[CCC-:B------:R-:W-:Y:S01]  /*16b0*/  FFMA.RP R15, R19.reuse, R21.reuse, R18.reuse ;  /* 0x00000015130f7223 */ /* 0x1c0fe20000008012 */
[----:B------:R-:W-:Y:S01]  /*16c0*/  FFMA.RM R18, R19, R21, R18 ;  /* 0x0000001513127223 */ /* 0x000fe20000004012 */
[----:B------:R-:W-:Y:S01]  /*16d0*/  IMAD.MOV R19, RZ, RZ, -R22 ;  /* 0x000000ffff137224 */ /* 0x000fe200078e0a16 */
[----:B------:R-:W-:Y:S02]  /*16e0*/  LOP3.LUT R17, R17, 0x800000, RZ, 0xfc, !PT ;  /* 0x0080000011117812 */ /* 0x000fe400078efcff */
[----:B------:R-:W-:-:S02]  /*16f0*/  ISETP.NE.AND P2, PT, R22, RZ, PT ;  /* 0x000000ff1600720c */ /* 0x000fc40003f45270 */
        /* <DEDUP_REMOVED lines=9> */
[----:B------:R-:W-:-:S04]  /*1790*/  LOP3.LUT R15, R15, R18, RZ, 0xc0, !PT ;  /* 0x000000120f0f7212 */ /* 0x000fc800078ec0ff */
[----:B------:R-:W-:-:S04]  /*17a0*/  IADD3 R15, PT, PT, R20, R15, RZ ;  /* 0x0000000f140f7210 */ /* 0x000fc80007ffe0ff */
[----:B------:R-:W-:Y:S01]  /*17b0*/  LOP3.LUT R0, R15, R0, RZ, 0xfc, !PT ;  /* 0x000000000f007212 */ /* 0x000fe200078efcff */
[----:B------:R-:W-:Y:S06]  /*17c0*/  BRA `(.L_x_57) ;  /* 0x0000000000107947 */ /* 0x000fec0003800000 */
.L_x_56:
[----:B------:R-:W-:-:S04]  /*17d0*/  LOP3.LUT R0, R0, 0x80000000, RZ, 0xc0, !PT ;  /* 0x8000000000007812 */ /* 0x000fc800078ec0ff */
[----:B------:R-:W-:Y:S01]  /*17e0*/  LOP3.LUT R0, R0, 0x7f800000, RZ, 0xfc, !PT ;  /* 0x7f80000000007812 */ /* 0x000fe200078efcff */
[----:B------:R-:W-:Y:S06]  /*17f0*/  BRA `(.L_x_57) ;  /* 0x0000000000047947 */ /* 0x000fec0003800000 */
.L_x_55:
[----:B------:R-:W-:-:S07]  /*1800*/  IMAD R0, R20, 0x800000, R0 ;  /* 0x0080000014007824 */ /* 0x000fce00078e0200 */
.L_x_57:
[----:B------:R-:W-:Y:S05]  /*1810*/  BSYNC.RECONVERGENT B3 ;  /* 0x0000000000037941 */ /* 0x000fea0003800200 */
.L_x_54:
[----:B------:R-:W-:Y:S05]  /*1820*/  BRA `(.L_x_58) ;  /* 0x0000000000207947 */ /* 0x000fea0003800000 */
.L_x_53:
[----:B------:R-:W-:-:S04]  /*1830*/  LOP3.LUT R0, R19, 0x80000000, R0, 0x48, !PT ;  /* 0x8000000013007812 */ /* 0x000fc800078e4800 */
[----:B------:R-:W-:Y:S01]  /*1840*/  LOP3.LUT R0, R0, 0x7f800000, RZ, 0xfc, !PT ;  /* 0x7f80000000007812 */ /* 0x000fe200078efcff */
[----:B------:R-:W-:Y:S06]  /*1850*/  BRA `(.L_x_58) ;  /* 0x0000000000147947 */ /* 0x000fec0003800000 */
.L_x_52:
[----:B------:R-:W-:Y:S01]  /*1860*/  LOP3.LUT R0, R19, 0x80000000, R0, 0x48, !PT ;  /* 0x8000000013007812 */ /* 0x000fe200078e4800 */
[----:B------:R-:W-:Y:S06]  /*1870*/  BRA `(.L_x_58) ;  /* 0x00000000000c7947 */ /* 0x000fec0003800000 */
.L_x_51:
[----:B------:R-:W0:Y:S01]  /*1880*/  MUFU.RSQ R0, -QNAN ;  /* 0xffc0000000007908 */ /* 0x000e220000001400 */
[----:B------:R-:W-:Y:S05]  /*1890*/  BRA `(.L_x_58) ;  /* 0x0000000000047947 */ /* 0x000fea0003800000 */
.L_x_50:
[----:B------:R-:W-:-:S07]  /*18a0*/  FADD.FTZ R0, R0, R3 ;  /* 0x0000000300007221 */ /* 0x000fce0000010000 */
.L_x_58:
[----:B------:R-:W-:Y:S05]  /*18b0*/  BSYNC.RECONVERGENT B2 ;  /* 0x0000000000027941 */ /* 0x000fea0003800200 */
.L_x_48:
[----:B------:R-:W-:-:S04]  /*18c0*/  HFMA2 R17, -RZ, RZ, 0, 0 ;  /* 0x00000000ff117431 */ /* 0x000fc800000001ff */
[----:B0-----:R-:W-:Y:S05]  /*18d0*/  RET.REL.NODEC R16 `(_Z7updatePiiiiffPfS_) ;  /* 0xffffffe410c87950 */ /* 0x001fea0003c3ffff */
.L_x_59:
        /* <DEDUP_REMOVED lines=10> */
.L_x_88:


//--------------------- .text._Z11updateUV_SMiiifffffffPfS_S_ --------------------------
	.section	.text._Z11updateUV_SMiiifffffffPfS_S_,"ax",@progbits
	.align	128
        .global         _Z11updateUV_SMiiifffffffPfS_S_
        .type           _Z11updateUV_SMiiifffffffPfS_S_,@function
        .size           _Z11updateUV_SMiiifffffffPfS_S_,(.L_x_89 - _Z11updateUV_SMiiifffffffPfS_S_)
        .other          _Z11updateUV_SMiiifffffffPfS_S_,@"STO_CUDA_ENTRY STV_DEFAULT"
_Z11updateUV_SMiiifffffffPfS_S_:
.text._Z11updateUV_SMiiifffffffPfS_S_:
[----:B------:R-:W-:Y:S01]  /*0000*/  LDC R1, c[0x0][0x37c] ;  /* 0x0000df00ff017b82 */ /* 0x000fe20000000800 */
[----:B------:R-:W0:Y:S01]  /*0010*/  S2R R15, SR_TID.Y ;  /* 0x00000000000f7919 */ /* 0x000e220000002200 */
[----:B------:R-:W1:Y:S06]  /*0020*/  LDCU UR4, c[0x0][0x360] ;  /* 0x00006c00ff0477ac */ /* 0x000e6c0008000800 */
[----:B------:R-:W2:Y:S01]  /*0030*/  LDC R4, c[0x0][0x384] ;  /* 0x0000e100ff047b82 */ /* 0x000ea20000000800 */
[----:B------:R-:W0:Y:S01]  /*0040*/  S2R R0, SR_CTAID.Y ;  /* 0x0000000000007919 */ /* 0x000e220000002600 */
[----:B------:R-:W0:Y:S01]  /*0050*/  LDCU UR5, c[0x0][0x364] ;  /* 0x00006c80ff0577ac */ /* 0x000e220008000800 */
[----:B------:R-:W1:Y:S01]  /*0060*/  S2R R14, SR_TID.X ;  /* 0x00000000000e7919 */ /* 0x000e620000002100 */
[----:B------:R-:W3:Y:S01]  /*0070*/  LDCU UR6, c[0x0][0x388] ;  /* 0x00007100ff0677ac */ /* 0x000ee20008000800 */
[----:B------:R-:W1:Y:S01]  /*0080*/  S2R R3, SR_CTAID.X ;  /* 0x0000000000037919 */ /* 0x000e620000002500 */
[----:B0-----:R-:W-:-:S05]  /*0090*/  IMAD R15, R0, UR5, R15 ;  /* 0x00000005000f7c24 */ /* 0x001fca000f8e020f */
[----:B---3--:R-:W-:Y:S01]  /*00a0*/  ISETP.GE.AND P0, PT, R15, UR6, PT ;  /* 0x000000060f007c0c */ /* 0x008fe2000bf06270 */
[----:B-1----:R-:W-:-:S05]  /*00b0*/  IMAD R14, R3, UR4, R14 ;  /* 0x00000004030e7c24 */ /* 0x002fca000f8e020e */
[----:B--2---:R-:W-:-:S13]  /*00c0*/  ISETP.GE.OR P0, PT, R14, R4, P0 ;  /* 0x000000040e00720c */ /* 0x004fda0000706670 */
[----:B------:R-:W-:Y:S05]  /*00d0*/  @P0 EXIT ;  /* 0x000000000000094d */ /* 0x000fea0003800000 */
[----:B------:R-:W0:Y:S01]  /*00e0*/  LDC.64 R16, c[0x0][0x3a8] ;  /* 0x0000ea00ff107b82 */ /* 0x000e220000000a00 */
[----:B------:R-:W1:Y:S01]  /*00f0*/  LDCU.64 UR8, c[0x0][0x358] ;  /* 0x00006b00ff0877ac */ /* 0x000e620008000a00 */
[----:B------:R-:W-:-:S06]  /*0100*/  IMAD R20, R15, R4, R14 ;  /* 0x000000040f147224 */ /* 0x000fcc00078e020e */
[----:B------:R-:W2:Y:S08]  /*0110*/  LDC.64 R18, c[0x0][0x3b0] ;  /* 0x0000ec00ff127b82 */ /* 0x000eb00000000a00 */
[----:B------:R-:W3:Y:S01]  /*0120*/  S2UR UR5, SR_CgaCtaId ;  /* 0x00000000000579c3 */ /* 0x000ee20000008800 */
[----:B0-----:R-:W-:-:S07]  /*0130*/  IMAD.WIDE R16, R20, 0x4, R16 ;  /* 0x0000000414107825 */ /* 0x001fce00078e0210 */
[----:B------:R-:W0:Y:S01]  /*0140*/  LDC R6, c[0x0][0x380] ;  /* 0x0000e000ff067b82 */ /* 0x000e220000000800 */
[----:B-1----:R-:W4:Y:S01]  /*0150*/  LDG.E R0, desc[UR8][R16.64] ;  /* 0x0000000810007981 */ /* 0x002f22000c1e1900 */
[----:B--2---:R-:W-:-:S05]  /*0160*/  IMAD.WIDE R18, R20, 0x4, R18 ;  /* 0x0000000414127825 */ /* 0x004fca00078e0212 */
[----:B------:R-:W2:Y:S01]  /*0170*/  LDG.E R2, desc[UR8][R18.64] ;  /* 0x0000000812027981 */ /* 0x000ea2000c1e1900 */
[----:B------:R-:W-:Y:S01]  /*0180*/  ISETP.NE.AND P0, PT, R15, RZ, PT ;  /* 0x000000ff0f00720c */ /* 0x000fe20003f05270 */
[----:B------:R-:W-:Y:S01]  /*0190*/  UMOV UR4, 0x400 ;  /* 0x0000040000047882 */ /* 0x000fe20000000000 */
[----:B------:R-:W-:Y:S01]  /*01a0*/  IADD3 R13, PT, PT, R4, -0x1, RZ ;  /* 0xffffffff040d7810 */ /* 0x000fe20007ffe0ff */
[----:B---3--:R-:W-:Y:S01]  /*01b0*/  ULEA UR4, UR5, UR4, 0x18 ;  /* 0x0000000405047291 */ /* 0x008fe2000f8ec0ff */
[----:B------:R-:W-:Y:S01]  /*01c0*/  ISETP.LT.OR P0, PT, R14, 0x1, !P0 ;  /* 0x000000010e00780c */ /* 0x000fe20004701670 */
[----:B------:R-:W-:-:S03]  /*01d0*/  UIADD3 UR5, UPT, UPT, UR6, -0x1, URZ ;  /* 0xffffffff06057890 */ /* 0x000fc6000fffe0ff */
[----:B------:R-:W-:Y:S02]  /*01e0*/  ISETP.GE.OR P0, PT, R14, R13, P0 ;  /* 0x0000000d0e00720c */ /* 0x000fe40000706670 */
[----:B------:R-:W-:Y:S02]  /*01f0*/  LEA R3, R20, UR4, 0x2 ;  /* 0x0000000414037c11 */ /* 0x000fe4000f8e10ff */
[----:B------:R-:W-:Y:S02]  /*0200*/  ISETP.GE.U32.OR P0, PT, R15, UR5, P0 ;  /* 0x000000050f007c0c */ /* 0x000fe40008706470 */
[----:B0-----:R-:W-:Y:S01]  /*0210*/  LEA R21, R6, R3, 0x2 ;  /* 0x0000000306157211 */ /* 0x001fe200078e10ff */
[----:B------:R-:W-:Y:S01]  /*0220*/  BSSY.RECONVERGENT B0, `(.L_x_60) ;  /* 0x00000c2000007945 */ /* 0x000fe20003800200 */
[----:B------:R-:W-:Y:S02]  /*0230*/  HFMA2 R34, -RZ, RZ, 0, 0 ;  /* 0x00000000ff227431 */ /* 0x000fe400000001ff */
[----:B------:R-:W-:Y:S01]  /*0240*/  IMAD.MOV.U32 R27, RZ, RZ, RZ ;  /* 0x000000ffff1b7224 */ /* 0x000fe200078e00ff */
[----:B----4-:R0:W-:Y:S04]  /*0250*/  STS [R3], R0 ;  /* 0x0000000003007388 */ /* 0x0101e80000000800 */
[----:B--2---:R0:W-:Y:S01]  /*0260*/  STS [R21], R2 ;  /* 0x0000000215007388 */ /* 0x0041e20000000800 */
[----:B------:R-:W-:Y:S06]  /*0270*/  BAR.SYNC.DEFER_BLOCKING 0x0 ;  /* 0x0000000000007b1d */ /* 0x000fec0000010000 */
[----:B------:R-:W-:Y:S05]  /*0280*/  @P0 BRA `(.L_x_61) ;  /* 0x0000000800ec0947 */ /* 0x000fea0003800000 */
[----:B0-----:R-:W-:Y:S01]  /*0290*/  IMAD R0, R15, R4, R4 ;  /* 0x000000040f007224 */ /* 0x001fe200078e0204 */
[----:B------:R-:W0:Y:S01]  /*02a0*/  LDS R28, [R3] ;  /* 0x00000000031c7984 */ /* 0x000e220000000800 */
[C---:B------:R-:W-:Y:S01]  /*02b0*/  IADD3 R11, PT, PT, -R4.reuse, RZ, RZ ;  /* 0x000000ff040b7210 */ /* 0x040fe20007ffe1ff */
[----:B------:R-:W1:Y:S01]  /*02c0*/  LDC R23, c[0x0][0x390] ;  /* 0x0000e400ff177b82 */ /* 0x000e620000000800 */
[C---:B------:R-:W-:Y:S01]  /*02d0*/  IMAD R8, R4.reuse, 0x4, R21 ;  /* 0x0000000404087824 */ /* 0x040fe200078e0215 */
[----:B------:R-:W-:Y:S01]  /*02e0*/  LEA R7, R4, R3, 0x2 ;  /* 0x0000000304077211 */ /* 0x000fe200078e10ff */
[----:B------:R-:W0:Y:S01]  /*02f0*/  LDCU UR6, c[0x0][0x38c] ;  /* 0x00007180ff0677ac */ /* 0x000e220008000800 */
[----:B------:R-:W-:Y:S01]  /*0300*/  LEA R11, R11, R0, 0x1 ;  /* 0x000000000b0b7211 */ /* 0x000fe200078e08ff */
[----:B------:R-:W2:Y:S01]  /*0310*/  LDS R12, [R21] ;  /* 0x00000000150c7984 */ /* 0x000ea20000000800 */
[----:B------:R-:W-:Y:S02]  /*0320*/  BSSY.RECONVERGENT B1, `(.L_x_62) ;  /* 0x000001a000017945 */ /* 0x000fe40003800200 */
[----:B------:R-:W-:Y:S01]  /*0330*/  IADD3 R11, PT, PT, R14, R11, RZ ;  /* 0x0000000b0e0b7210 */ /* 0x000fe20007ffe0ff */
[----:B------:R-:W3:Y:S04]  /*0340*/  LDS R10, [R21+0x4] ;  /* 0x00000400150a7984 */ /* 0x000ee80000000800 */
[C---:B------:R-:W-:Y:S01]  /*0350*/  IMAD.IADD R0, R11.reuse, 0x1, R6 ;  /* 0x000000010b007824 */ /* 0x040fe200078e0206 */
[----:B------:R-:W-:Y:S01]  /*0360*/  LEA R6, R11, UR4, 0x2 ;  /* 0x000000040b067c11 */ /* 0x000fe2000f8e10ff */
[----:B------:R-:W4:Y:S03]  /*0370*/  LDS R9, [R21+-0x4] ;  /* 0xfffffc0015097984 */ /* 0x000f260000000800 */
[----:B------:R-:W-:Y:S01]  /*0380*/  LEA R5, R0, UR4, 0x2 ;  /* 0x0000000400057c11 */ /* 0x000fe2000f8e10ff */
[----:B------:R-:W0:Y:S04]  /*0390*/  LDS R8, [R8] ;  /* 0x0000000008087984 */ /* 0x000e280000000800 */
[----:B------:R-:W2:Y:S01]  /*03a0*/  LDS R7, [R7] ;  /* 0x0000000007077984 */ /* 0x000ea20000000800 */
[----:B-1----:R-:W1:Y:S03]  /*03b0*/  MUFU.RCP R2, R23 ;  /* 0x0000001700027308 */ /* 0x002e660000001000 */
[----:B------:R-:W2:Y:S04]  /*03c0*/  LDS R6, [R6] ;  /* 0x0000000006067984 */ /* 0x000ea80000000800 */
[----:B------:R-:W2:Y:S04]  /*03d0*/  LDS R5, [R5] ;  /* 0x0000000005057984 */ /* 0x000ea80000000800 */
[----:B------:R-:W2:Y:S01]  /*03e0*/  LDS R29, [R3+0x4] ;  /* 0x00000400031d7984 */ /* 0x000ea20000000800 */
[----:B0-----:R-:W-:-:S03]  /*03f0*/  FMUL R0, R28, UR6 ;  /* 0x000000061c007c20 */ /* 0x001fc60008400000 */
[----:B------:R1:W0:Y:S01]  /*0400*/  LDS R27, [R3+-0x4] ;  /* 0xfffffc00031b7984 */ /* 0x0002220000000800 */
[----:B------:R-:W5:Y:S01]  /*0410*/  FCHK P0, R0, R23 ;  /* 0x0000001700007302 */ /* 0x000f620000000000 */
[----:B-1----:R-:W-:-:S04]  /*0420*/  FFMA R3, R2, -R23, 1 ;  /* 0x3f80000002037423 */ /* 0x002fc80000000817 */
[----:B------:R-:W-:-:S04]  /*0430*/  FFMA R3, R2, R3, R2 ;  /* 0x0000000302037223 */ /* 0x000fc80000000002 */
[----:B------:R-:W-:-:S04]  /*0440*/  FFMA R2, R0, R3, RZ ;  /* 0x0000000300027223 */ /* 0x000fc800000000ff */
[----:B------:R-:W-:-:S04]  /*0450*/  FFMA R4, R2, -R23, R0 ;  /* 0x8000001702047223 */ /* 0x000fc80000000000 */
[----:B------:R-:W-:Y:S01]  /*0460*/  FFMA R2, R3, R4, R2 ;  /* 0x0000000403027223 */ /* 0x000fe20000000002 */
[----:B---345:R-:W-:Y:S06]  /*0470*/  @!P0 BRA `(.L_x_63) ;  /* 0x0000000000108947 */ /* 0x038fec0003800000 */
[----:B------:R-:W1:Y:S01]  /*0480*/  LDCU UR6, c[0x0][0x390] ;  /* 0x00007200ff0677ac */ /* 0x000e620008000800 */
[----:B------:R-:W-:Y:S02]  /*0490*/  MOV R22, 0x4c0 ;  /* 0x000004c000167802 */ /* 0x000fe40000000f00 */
[----:B-1----:R-:W-:-:S07]  /*04a0*/  MOV R2, UR6 ;  /* 0x0000000600027c02 */ /* 0x002fce0008000f00 */
[----:B0-2---:R-:W-:Y:S05]  /*04b0*/  CALL.REL.NOINC `($__internal_3_$__cuda_sm3x_div_rn_noftz_f32_slowpath) ;  /* 0x0000000800ac7944 */ /* 0x005fea0003c00000 */
.L_x_63:
[----:B------:R-:W-:Y:S05]  /*04c0*/  BSYNC.RECONVERGENT B1 ;  /* 0x0000000000017941 */ /* 0x000fea0003800200 */
.L_x_62:
[----:B------:R-:W1:Y:S01]  /*04d0*/  LDC R23, c[0x0][0x394] ;  /* 0x0000e500ff177b82 */ /* 0x000e620000000800 */
[----:B------:R-:W-:Y:S01]  /*04e0*/  BSSY.RECONVERGENT B1, `(.L_x_64) ;  /* 0x000000f000017945 */ /* 0x000fe20003800200 */
[----:B-1----:R-:W1:Y:S08]  /*04f0*/  MUFU.RCP R3, R23 ;  /* 0x0000001700037308 */ /* 0x002e700000001000 */
[----:B------:R-:W3:Y:S01]  /*0500*/  FCHK P0, R0, R23 ;  /* 0x0000001700007302 */ /* 0x000ee20000000000 */
[----:B-1----:R-:W-:-:S04]  /*0510*/  FFMA R4, R3, -R23, 1 ;  /* 0x3f80000003047423 */ /* 0x002fc80000000817 */
[----:B------:R-:W-:Y:S01]  /*0520*/  FFMA R21, R3, R4, R3 ;  /* 0x0000000403157223 */ /* 0x000fe20000000003 */
[----:B0-----:R-:W-:-:S03]  /*0530*/  FADD R3, R28, -R27 ;  /* 0x8000001b1c037221 */ /* 0x001fc60000000000 */
[----:B------:R-:W-:Y:S01]  /*0540*/  FFMA R4, R0, R21, RZ ;  /* 0x0000001500047223 */ /* 0x000fe200000000ff */
[----:B------:R-:W-:-:S03]  /*0550*/  FFMA R34, R3, -R2, R28 ;  /* 0x8000000203227223 */ /* 0x000fc6000000001c */
[----:B------:R-:W-:-:S04]  /*0560*/  FFMA R22, R4, -R23, R0 ;  /* 0x8000001704167223 */ /* 0x000fc80000000000 */
[----:B------:R-:W-:Y:S01]  /*0570*/  FFMA R2, R21, R22, R4 ;  /* 0x0000001615027223 */ /* 0x000fe20000000004 */
[----:B---3--:R-:W-:Y:S06]  /*0580*/  @!P0 BRA `(.L_x_65) ;  /* 0x0000000000108947 */ /* 0x008fec0003800000 */
[----:B------:R-:W0:Y:S01]  /*0590*/  LDCU UR6, c[0x0][0x394] ;  /* 0x00007280ff0677ac */ /* 0x000e220008000800 */
[----:B------:R-:W-:Y:S02]  /*05a0*/  MOV R22, 0x5d0 ;  /* 0x000005d000167802 */ /* 0x000fe40000000f00 */
[----:B0-----:R-:W-:-:S07]  /*05b0*/  MOV R2, UR6 ;  /* 0x0000000600027c02 */ /* 0x001fce0008000f00 */
[----:B--2---:R-:W-:Y:S05]  /*05c0*/  CALL.REL.NOINC `($__internal_3_$__cuda_sm3x_div_rn_noftz_f32_slowpath) ;  /* 0x0000000800687944 */ /* 0x004fea0003c00000 */
.L_x_65:
[----:B------:R-:W-:Y:S05]  /*05d0*/  BSYNC.RECONVERGENT B1 ;  /* 0x0000000000017941 */ /* 0x000fea0003800200 */
.L_x_64:
[----:B------:R-:W0:Y:S01]  /*05e0*/  LDC R4, c[0x0][0x3a4] ;  /* 0x0000e900ff047b82 */ /* 0x000e220000000800 */
[----:B------:R-:W1:Y:S01]  /*05f0*/  LDCU UR6, c[0x0][0x390] ;  /* 0x00007200ff0677ac */ /* 0x000e620008000800 */
[----:B0-----:R-:W-:-:S04]  /*0600*/  FADD R4, R4, R4 ;  /* 0x0000000404047221 */ /* 0x001fc80000000000 */
[----:B-1----:R-:W-:Y:S01]  /*0610*/  FMUL R21, R4, UR6 ;  /* 0x0000000604157c20 */ /* 0x002fe20008400000 */
[----:B------:R-:W0:Y:S03]  /*0620*/  LDCU UR6, c[0x0][0x38c] ;  /* 0x00007180ff0677ac */ /* 0x000e260008000800 */
[----:B------:R-:W1:Y:S01]  /*0630*/  MUFU.RCP R0, R21 ;  /* 0x0000001500007308 */ /* 0x000e620000001000 */
[----:B0-----:R-:W-:Y:S02]  /*0640*/  IMAD.U32 R24, RZ, RZ, UR6 ;  /* 0x00000006ff187e24 */ /* 0x001fe4000f8e00ff */
[----:B-1----:R-:W-:-:S05]  /*0650*/  FFMA R3, -R21, R0, 1 ;  /* 0x3f80000015037423 */ /* 0x002fca0000000100 */
[----:B------:R-:W0:Y:S01]  /*0660*/  FCHK P0, R24, R21 ;  /* 0x0000001518007302 */ /* 0x000e220000000000 */
[----:B------:R-:W-:Y:S01]  /*0670*/  FFMA R0, R0, R3, R0 ;  /* 0x0000000300007223 */ /* 0x000fe20000000000 */
[----:B--2---:R-:W-:-:S03]  /*0680*/  FADD R3, R28, -R6 ;  /* 0x800000061c037221 */ /* 0x004fc60000000000 */
[----:B------:R-:W-:Y:S01]  /*0690*/  FFMA R23, R0, UR6, RZ ;  /* 0x0000000600177c23 */ /* 0x000fe200080000ff */
[----:B------:R-:W-:-:S03]  /*06a0*/  FFMA R34, R3, -R2, R34 ;  /* 0x8000000203227223 */ /* 0x000fc60000000022 */
[----:B------:R-:W-:-:S04]  /*06b0*/  FFMA R22, -R21, R23, UR6 ;  /* 0x0000000615167e23 */ /* 0x000fc80008000117 */
[----:B------:R-:W-:Y:S01]  /*06c0*/  FFMA R23, R0, R22, R23 ;  /* 0x0000001600177223 */ /* 0x000fe20000000017 */
[----:B0-----:R-:W-:Y:S06]  /*06d0*/  @!P0 BRA `(.L_x_66) ;  /* 0x0000000000188947 */ /* 0x001fec0003800000 */
[----:B------:R-:W0:Y:S01]  /*06e0*/  LDCU UR6, c[0x0][0x38c] ;  /* 0x00007180ff0677ac */ /* 0x000e220008000800 */
[----:B------:R-:W-:Y:S02]  /*06f0*/  MOV R2, R21 ;  /* 0x0000001500027202 */ /* 0x000fe40000000f00 */
[----:B------:R-:W-:Y:S02]  /*0700*/  MOV R22, 0x730 ;  /* 0x0000073000167802 */ /* 0x000fe40000000f00 */
[----:B0-----:R-:W-:-:S07]  /*0710*/  MOV R0, UR6 ;  /* 0x0000000600007c02 */ /* 0x001fce0008000f00 */
[----:B------:R-:W-:Y:S05]  /*0720*/  CALL.REL.NOINC `($__internal_3_$__cuda_sm3x_div_rn_noftz_f32_slowpath) ;  /* 0x0000000800107944 */ /* 0x000fea0003c00000 */
[----:B------:R-:W-:-:S07]  /*0730*/  MOV R23, R2 ;  /* 0x0000000200177202 */ /* 0x000fce0000000f00 */
.L_x_66:
[----:B------:R-:W0:Y:S01]  /*0740*/  LDC.64 R2, c[0x0][0x3b8] ;  /* 0x0000ee00ff027b82 */ /* 0x000e220000000a00 */
[----:B------:R-:W1:Y:S07]  /*0750*/  LDCU UR6, c[0x0][0x38c] ;  /* 0x00007180ff0677ac */ /* 0x000e6e0008000800 */
[----:B------:R-:W2:Y:S08]  /*0760*/  LDC R31, c[0x0][0x398] ;  /* 0x0000e600ff1f7b82 */ /* 0x000eb00000000800 */
[----:B------:R-:W1:Y:S01]  /*0770*/  LDC R0, c[0x0][0x3a0] ;  /* 0x0000e800ff007b82 */ /* 0x000e620000000800 */
[----:B0-----:R-:W-:-:S05]  /*0780*/  IMAD.WIDE R20, R20, 0x4, R2 ;  /* 0x0000000414147825 */ /* 0x001fca00078e0202 */
[----:B------:R-:W3:Y:S04]  /*0790*/  LDG.E R2, desc[UR8][R20.64+0x4] ;  /* 0x0000040814027981 */ /* 0x000ee8000c1e1900 */
[----:B------:R-:W3:Y:S01]  /*07a0*/  LDG.E R3, desc[UR8][R20.64+-0x4] ;  /* 0xfffffc0814037981 */ /* 0x000ee2000c1e1900 */
[----:B--2---:R-:W0:Y:S01]  /*07b0*/  MUFU.RCP R22, R31 ;  /* 0x0000001f00167308 */ /* 0x004e220000001000 */
[----:B-1----:R-:W-:-:S07]  /*07c0*/  FMUL R0, R0, UR6 ;  /* 0x0000000600007c20 */ /* 0x002fce0008400000 */
[----:B------:R-:W1:Y:S01]  /*07d0*/  FCHK P0, R0, R31 ;  /* 0x0000001f00007302 */ /* 0x000e620000000000 */
[----:B0-----:R-:W-:-:S04]  /*07e0*/  FFMA R25, R22, -R31, 1 ;  /* 0x3f80000016197423 */ /* 0x001fc8000000081f */
[----:B------:R-:W-:-:S04]  /*07f0*/  FFMA R25, R22, R25, R22 ;  /* 0x0000001916197223 */ /* 0x000fc80000000016 */
[----:B------:R-:W-:Y:S01]  /*0800*/  FFMA R22, R0, R25, RZ ;  /* 0x0000001900167223 */ /* 0x000fe200000000ff */
[----:B---3--:R-:W-:-:S03]  /*0810*/  FADD R3, R2, -R3 ;  /* 0x8000000302037221 */ /* 0x008fc60000000000 */
[----:B------:R-:W-:Y:S01]  /*0820*/  FFMA R2, R22, -R31, R0 ;  /* 0x8000001f16027223 */ /* 0x000fe20000000000 */
[----:B------:R-:W-:-:S03]  /*0830*/  FFMA R34, R3, -R23, R34 ;  /* 0x8000001703227223 */ /* 0x000fc60000000022 */
[----:B------:R-:W-:Y:S01]  /*0840*/  FFMA R3, R25, R2, R22 ;  /* 0x0000000219037223 */ /* 0x000fe20000000016 */
[----:B-1----:R-:W-:Y:S06]  /*0850*/  @!P0 BRA `(.L_x_67) ;  /* 0x0000000000148947 */ /* 0x002fec0003800000 */
[----:B------:R-:W0:Y:S01]  /*0860*/  LDCU UR6, c[0x0][0x398] ;  /* 0x00007300ff0677ac */ /* 0x000e220008000800 */
[----:B------:R-:W-:Y:S01]  /*0870*/  MOV R22, 0x8a0 ;  /* 0x000008a000167802 */ /* 0x000fe20000000f00 */
[----:B0-----:R-:W-:-:S07]  /*0880*/  IMAD.U32 R2, RZ, RZ, UR6 ;  /* 0x00000006ff027e24 */ /* 0x001fce000f8e00ff */
[----:B------:R-:W-:Y:S05]  /*0890*/  CALL.REL.NOINC `($__internal_3_$__cuda_sm3x_div_rn_noftz_f32_slowpath) ;  /* 0x0000000400b47944 */ /* 0x000fea0003c00000 */
[----:B------:R-:W-:-:S07]  /*08a0*/  MOV R3, R2 ;  /* 0x0000000200037202 */ /* 0x000fce0000000f00 */
.L_x_67:
[----:B------:R-:W0:Y:S01]  /*08b0*/  LDC R25, c[0x0][0x39c] ;  /* 0x0000e700ff197b82 */ /* 0x000e220000000800 */
[----:B------:R-:W-:Y:S01]  /*08c0*/  FADD R28, R28, R28 ;  /* 0x0000001c1c1c7221 */ /* 0x000fe20000000000 */
[----:B0-----:R-:W0:Y:S08]  /*08d0*/  MUFU.RCP R2, R25 ;  /* 0x0000001900027308 */ /* 0x001e300000001000 */
[----:B------:R-:W1:Y:S01]  /*08e0*/  FCHK P0, R0, R25 ;  /* 0x0000001900007302 */ /* 0x000e620000000000 */
[----:B0-----:R-:W-:-:S04]  /*08f0*/  FFMA R23, R2, -R25, 1 ;  /* 0x3f80000002177423 */ /* 0x001fc80000000819 */
[----:B------:R-:W-:Y:S01]  /*0900*/  FFMA R23, R2, R23, R2 ;  /* 0x0000001702177223 */ /* 0x000fe20000000002 */
[----:B------:R-:W-:-:S03]  /*0910*/  FADD R2, R29, -R28 ;  /* 0x8000001c1d027221 */ /* 0x000fc60000000000 */
[----:B------:R-:W-:Y:S01]  /*0920*/  FFMA R22, R0, R23, RZ ;  /* 0x0000001700167223 */ /* 0x000fe200000000ff */
[----:B------:R-:W-:-:S03]  /*0930*/  FADD R27, R27, R2 ;  /* 0x000000021b1b7221 */ /* 0x000fc60000000000 */
[----:B------:R-:W-:Y:S01]  /*0940*/  FFMA R2, R22, -R25, R0 ;  /* 0x8000001916027223 */ /* 0x000fe20000000000 */
[----:B------:R-:W-:-:S03]  /*0950*/  FFMA R34, R27, R3, R34 ;  /* 0x000000031b227223 */ /* 0x000fc60000000022 */
[----:B------:R-:W-:Y:S01]  /*0960*/  FFMA R27, R23, R2, R22 ;  /* 0x00000002171b7223 */ /* 0x000fe20000000016 */
[----:B-1----:R-:W-:Y:S06]  /*0970*/  @!P0 BRA `(.L_x_68) ;  /* 0x0000000000148947 */ /* 0x002fec0003800000 */
[----:B------:R-:W0:Y:S01]  /*0980*/  LDCU UR6, c[0x0][0x39c] ;  /* 0x00007380ff0677ac */ /* 0x000e220008000800 */
[----:B------:R-:W-:Y:S02]  /*0990*/  MOV R22, 0x9c0 ;  /* 0x000009c000167802 */ /* 0x000fe40000000f00 */
[----:B0-----:R-:W-:-:S07]  /*09a0*/  MOV R2, UR6 ;  /* 0x0000000600027c02 */ /* 0x001fce0008000f00 */
[----:B------:R-:W-:Y:S05]  /*09b0*/  CALL.REL.NOINC `($__internal_3_$__cuda_sm3x_div_rn_noftz_f32_slowpath) ;  /* 0x00000004006c7944 */ /* 0x000fea0003c00000 */
[----:B------:R-:W-:-:S07]  /*09c0*/  MOV R27, R2 ;  /* 0x00000002001b7202 */ /* 0x000fce0000000f00 */
.L_x_68:
[----:B------:R-:W0:Y:S01]  /*09d0*/  LDC R25, c[0x0][0x390] ;  /* 0x0000e400ff197b82 */ /* 0x000e220000000800 */
[----:B------:R-:W1:Y:S01]  /*09e0*/  LDCU UR6, c[0x0][0x38c] ;  /* 0x00007180ff0677ac */ /* 0x000e620008000800 */
[----:B------:R-:W-:Y:S01]  /*09f0*/  FADD R7, R7, -R28 ;  /* 0x8000001c07077221 */ /* 0x000fe20000000000 */
[----:B------:R-:W-:Y:S03]  /*0a00*/  BSSY.RECONVERGENT B1, `(.L_x_69) ;  /* 0x0000010000017945 */ /* 0x000fe60003800200 */
[----:B------:R-:W-:-:S04]  /*0a10*/  FADD R7, R6, R7 ;  /* 0x0000000706077221 */ /* 0x000fc80000000000 */
[----:B------:R-:W-:Y:S01]  /*0a20*/  FFMA R34, R7, R27, R34 ;  /* 0x0000001b07227223 */ /* 0x000fe20000000022 */
[----:B-1----:R-:W-:Y:S01]  /*0a30*/  FMUL R0, R12, UR6 ;  /* 0x000000060c007c20 */ /* 0x002fe20008400000 */
[----:B0-----:R-:W0:Y:S08]  /*0a40*/  MUFU.RCP R2, R25 ;  /* 0x0000001900027308 */ /* 0x001e300000001000 */
[----:B------:R-:W1:Y:S01]  /*0a50*/  FCHK P0, R0, R25 ;  /* 0x0000001900007302 */ /* 0x000e620000000000 */
[----:B0-----:R-:W-:-:S04]  /*0a60*/  FFMA R23, R2, -R25, 1 ;  /* 0x3f80000002177423 */ /* 0x001fc80000000819 */
[----:B------:R-:W-:-:S04]  /*0a70*/  FFMA R23, R2, R23, R2 ;  /* 0x0000001702177223 */ /* 0x000fc80000000002 */
[----:B------:R-:W-:-:S04]  /*0a80*/  FFMA R2, R23, R0, RZ ;  /* 0x0000000017027223 */ /* 0x000fc800000000ff */
[----:B------:R-:W-:-:S04]  /*0a90*/  FFMA R6, R2, -R25, R0 ;  /* 0x8000001902067223 */ /* 0x000fc80000000000 */
[----:B------:R-:W-:Y:S01]  /*0aa0*/  FFMA R2, R23, R6, R2 ;  /* 0x0000000617027223 */ /* 0x000fe20000000002 */
[----:B-1----:R-:W-:Y:S06]  /*0ab0*/  @!P0 BRA `(.L_x_70) ;  /* 0x0000000000108947 */ /* 0x002fec0003800000 */
[----:B------:R-:W0:Y:S01]  /*0ac0*/  LDCU UR6, c[0x0][0x390] ;  /* 0x00007200ff0677ac */ /* 0x000e220008000800 */
[----:B------:R-:W-:Y:S01]  /*0ad0*/  MOV R22, 0xb00 ;  /* 0x00000b0000167802 */ /* 0x000fe20000000f00 */
[----:B0-----:R-:W-:-:S07]  /*0ae0*/  IMAD.U32 R2, RZ, RZ, UR6 ;  /* 0x00000006ff027e24 */ /* 0x001fce000f8e00ff */
[----:B------:R-:W-:Y:S05]  /*0af0*/  CALL.REL.NOINC `($__internal_3_$__cuda_sm3x_div_rn_noftz_f32_slowpath) ;  /* 0x00000004001c7944 */ /* 0x000fea0003c00000 */
.L_x_70:
[----:B------:R-:W-:Y:S05]  /*0b00*/  BSYNC.RECONVERGENT B1 ;  /* 0x0000000000017941 */ /* 0x000fea0003800200 */
.L_x_69:
[----:B------:R-:W0:Y:S01]  /*0b10*/  LDC R25, c[0x0][0x394] ;  /* 0x0000e500ff197b82 */ /* 0x000e220000000800 */
[----:B------:R-:W-:Y:S01]  /*0b20*/  FADD R23, R12, -R9 ;  /* 0x800000090c177221 */ /* 0x000fe20000000000 */
[----:B------:R-:W-:Y:S01]  /*0b30*/  BSSY.RECONVERGENT B1, `(.L_x_71) ;  /* 0x000000e000017945 */ /* 0x000fe20003800200 */
[----:B0-----:R-:W0:Y:S08]  /*0b40*/  MUFU.RCP R6, R25 ;  /* 0x0000001900067308 */ /* 0x001e300000001000 */
[----:B------:R-:W1:Y:S01]  /*0b50*/  FCHK P0, R0, R25 ;  /* 0x0000001900007302 */ /* 0x000e620000000000 */
[----:B0-----:R-:W-:-:S04]  /*0b60*/  FFMA R7, R6, -R25, 1 ;  /* 0x3f80000006077423 */ /* 0x001fc80000000819 */
[----:B------:R-:W-:Y:S01]  /*0b70*/  FFMA R7, R6, R7, R6 ;  /* 0x0000000706077223 */ /* 0x000fe20000000006 */
[----:B------:R-:W-:-:S03]  /*0b80*/  FFMA R6, R23, -R2, R12 ;  /* 0x8000000217067223 */ /* 0x000fc6000000000c */
[----:B------:R-:W-:-:S04]  /*0b90*/  FFMA R22, R7, R0, RZ ;  /* 0x0000000007167223 */ /* 0x000fc800000000ff */
[----:B------:R-:W-:-:S04]  /*0ba0*/  FFMA R24, R22, -R25, R0 ;  /* 0x8000001916187223 */ /* 0x000fc80000000000 */
[----:B------:R-:W-:Y:S01]  /*0bb0*/  FFMA R2, R7, R24, R22 ;  /* 0x0000001807027223 */ /* 0x000fe20000000016 */
[----:B-1----:R-:W-:Y:S06]  /*0bc0*/  @!P0 BRA `(.L_x_72) ;  /* 0x0000000000108947 */ /* 0x002fec0003800000 */
[----:B------:R-:W0:Y:S01]  /*0bd0*/  LDCU UR6, c[0x0][0x394] ;  /* 0x00007280ff0677ac */ /* 0x000e220008000800 */
[----:B------:R-:W-:Y:S02]  /*0be0*/  MOV R22, 0xc10 ;  /* 0x00000c1000167802 */ /* 0x000fe40000000f00 */
[----:B0-----:R-:W-:-:S07]  /*0bf0*/  MOV R2, UR6 ;  /* 0x0000000600027c02 */ /* 0x001fce0008000f00 */
[----:B------:R-:W-:Y:S05]  /*0c00*/  CALL.REL.NOINC `($__internal_3_$__cuda_sm3x_div_rn_noftz_f32_slowpath) ;  /* 0x0000000000d87944 */ /* 0x000fea0003c00000 */
.L_x_72:
[----:B------:R-:W-:Y:S05]  /*0c10*/  BSYNC.RECONVERGENT B1 ;  /* 0x0000000000017941 */ /* 0x000fea0003800200 */
.L_x_71:
[----:B------:R-:W0:Y:S02]  /*0c20*/  LDCU UR6, c[0x0][0x394] ;  /* 0x00007280ff0677ac */ /* 0x000e240008000800 */
[----:B0-----:R-:W-:Y:S01]  /*0c30*/  FMUL R4, R4, UR6 ;  /* 0x0000000604047c20 */ /* 0x001fe20008400000 */
[----:B------:R-:W0:Y:S03]  /*0c40*/  LDCU UR6, c[0x0][0x38c] ;  /* 0x00007180ff0677ac */ /* 0x000e260008000800 */
[----:B------:R-:W1:Y:S01]  /*0c50*/  MUFU.RCP R7, R4 ;  /* 0x0000000400077308 */ /* 0x000e620000001000 */
[----:B0-----:R-:W-:Y:S01]  /*0c60*/  MOV R25, UR6 ;  /* 0x0000000600197c02 */ /* 0x001fe20008000f00 */
[----:B-1----:R-:W-:-:S06]  /*0c70*/  FFMA R0, -R4, R7, 1 ;  /* 0x3f80000004007423 */ /* 0x002fcc0000000107 */
[----:B------:R-:W0:Y:S01]  /*0c80*/  FCHK P0, R25, R4 ;  /* 0x0000000419007302 */ /* 0x000e220000000000 */
[----:B------:R-:W-:Y:S01]  /*0c90*/  FFMA R0, R7, R0, R7 ;  /* 0x0000000007007223 */ /* 0x000fe20000000007 */
[----:B------:R-:W-:-:S03]  /*0ca0*/  FADD R7, R12, -R5 ;  /* 0x800000050c077221 */ /* 0x000fc60000000000 */
[----:B------:R-:W-:Y:S01]  /*0cb0*/  FFMA R23, R0, UR6, RZ ;  /* 0x0000000600177c23 */ /* 0x000fe200080000ff */
[----:B------:R-:W-:-:S03]  /*0cc0*/  FFMA R6, R7, -R2, R6 ;  /* 0x8000000207067223 */ /* 0x000fc60000000006 */
[----:B------:R-:W-:-:S04]  /*0cd0*/  FFMA R22, -R4, R23, UR6 ;  /* 0x0000000604167e23 */ /* 0x000fc80008000117 */
[----:B------:R-:W-:Y:S01]  /*0ce0*/  FFMA R2, R0, R22, R23 ;  /* 0x0000001600027223 */ /* 0x000fe20000000017 */
[----:B0-----:R-:W-:Y:S06]  /*0cf0*/  @!P0 BRA `(.L_x_73) ;  /* 0x0000000000148947 */ /* 0x001fec0003800000 */
[----:B------:R-:W0:Y:S01]  /*0d00*/  LDCU UR6, c[0x0][0x38c] ;  /* 0x00007180ff0677ac */ /* 0x000e220008000800 */
[----:B------:R-:W-:Y:S02]  /*0d10*/  MOV R2, R4 ;  /* 0x0000000400027202 */ /* 0x000fe40000000f00 */
[----:B------:R-:W-:Y:S01]  /*0d20*/  MOV R22, 0xd50 ;  /* 0x00000d5000167802 */ /* 0x000fe20000000f00 */
[----:B0-----:R-:W-:-:S07]  /*0d30*/  IMAD.U32 R0, RZ, RZ, UR6 ;  /* 0x00000006ff007e24 */ /* 0x001fce000f8e00ff */
[----:B------:R-:W-:Y:S05]  /*0d40*/  CALL.REL.NOINC `($__internal_3_$__cuda_sm3x_div_rn_noftz_f32_slowpath) ;  /* 0x0000000000887944 */ /* 0x000fea0003c00000 */
.L_x_73:
[----:B------:R-:W0:Y:S08]  /*0d50*/  LDC R7, c[0x0][0x384] ;  /* 0x0000e100ff077b82 */ /* 0x000e300000000800 */
[----:B------:R-:W1:Y:S01]  /*0d60*/  LDC.64 R22, c[0x0][0x3b8] ;  /* 0x0000ee00ff167b82 */ /* 0x000e620000000a00 */
[----:B0-----:R-:W-:-:S06]  /*0d70*/  IMAD.WIDE R20, R7, 0x4, R20 ;  /* 0x0000000407147825 */ /* 0x001fcc00078e0214 */
[----:B------:R-:W2:Y:S01]  /*0d80*/  LDG.E R20, desc[UR8][R20.64] ;  /* 0x0000000814147981 */ /* 0x000ea2000c1e1900 */
[----:B-1----:R-:W-:-:S06]  /*0d90*/  IMAD.WIDE R22, R11, 0x4, R22 ;  /* 0x000000040b167825 */ /* 0x002fcc00078e0216 */
[----:B------:R-:W2:Y:S01]  /*0da0*/  LDG.E R23, desc[UR8][R22.64] ;  /* 0x0000000816177981 */ /* 0x000ea2000c1e1900 */
[----:B------:R-:W-:-:S04]  /*0db0*/  FADD R11, R12, R12 ;  /* 0x0000000c0c0b7221 */ /* 0x000fc80000000000 */
[--C-:B------:R-:W-:Y:S01]  /*0dc0*/  FADD R10, R10, -R11.reuse ;  /* 0x8000000b0a0a7221 */ /* 0x100fe20000000000 */
[----:B------:R-:W-:-:S03]  /*0dd0*/  FADD R8, R8, -R11 ;  /* 0x8000000b08087221 */ /* 0x000fc60000000000 */
[----:B------:R-:W-:Y:S01]  /*0de0*/  FADD R9, R9, R10 ;  /* 0x0000000a09097221 */ /* 0x000fe20000000000 */
[----:B------:R-:W-:Y:S01]  /*0df0*/  FADD R5, R5, R8 ;  /* 0x0000000805057221 */ /* 0x000fe20000000000 */
[----:B--2---:R-:W-:-:S04]  /*0e00*/  FADD R7, R20, -R23 ;  /* 0x8000001714077221 */ /* 0x004fc80000000000 */
[----:B------:R-:W-:-:S04]  /*0e10*/  FFMA R2, R7, -R2, R6 ;  /* 0x8000000207027223 */ /* 0x000fc80000000006 */
[----:B------:R-:W-:-:S04]  /*0e20*/  FFMA R2, R9, R3, R2 ;  /* 0x0000000309027223 */ /* 0x000fc80000000002 */
[----:B------:R-:W-:-:S07]  /*0e30*/  FFMA R27, R5, R27, R2 ;  /* 0x0000001b051b7223 */ /* 0x000fce0000000002 */
.L_x_61:
[----:B------:R-:W-:Y:S05]  /*0e40*/  BSYNC.RECONVERGENT B0 ;  /* 0x0000000000007941 */ /* 0x000fea0003800200 */
.L_x_60:
[----:B------:R-:W-:Y:S08]  /*0e50*/  BAR.SYNC.DEFER_BLOCKING 0x0 ;  /* 0x0000000000007b1d */ /* 0x000ff00000010000 */
[----:B------:R-:W-:Y:S08]  /*0e60*/  BAR.SYNC.DEFER_BLOCKING 0x0 ;  /* 0x0000000000007b1d */ /* 0x000ff00000010000 */
[----:B------:R-:W-:Y:S08]  /*0e70*/  BAR.SYNC.DEFER_BLOCKING 0x0 ;  /* 0x0000000000007b1d */ /* 0x000ff00000010000 */
[----:B------:R-:W-:Y:S08]  /*0e80*/  BAR.SYNC.DEFER_BLOCKING 0x0 ;  /* 0x0000000000007b1d */ /* 0x000ff00000010000 */
[----:B------:R-:W-:Y:S01]  /*0e90*/  BAR.SYNC.DEFER_BLOCKING 0x0 ;  /* 0x0000000000007b1d */ /* 0x000fe20000010000 */
[----:B------:R-:W-:-:S02]  /*0ea0*/  ISETP.NE.AND P0, PT, R15, RZ, PT ;  /* 0x000000ff0f00720c */ /* 0x000fc40003f05270 */
[C---:B------:R-:W-:Y:S02]  /*0eb0*/  ISETP.NE.AND P1, PT, R14.reuse, R13, PT ;  /* 0x0000000d0e00720c */ /* 0x040fe40003f25270 */
[----:B------:R-:W-:Y:S02]  /*0ec0*/  ISETP.EQ.OR P0, PT, R14, RZ, !P0 ;  /* 0x000000ff0e00720c */ /* 0x000fe40004702670 */
[----:B------:R-:W-:Y:S02]  /*0ed0*/  FSEL R34, R34, RZ, P1 ;  /* 0x000000ff22227208 */ /* 0x000fe40000800000 */
[----:B------:R-:W-:Y:S02]  /*0ee0*/  ISETP.NE.AND P2, PT, R15, UR5, PT ;  /* 0x000000050f007c0c */ /* 0x000fe4000bf45270 */
[----:B------:R-:W-:Y:S02]  /*0ef0*/  FSEL R27, R27, RZ, P1 ;  /* 0x000000ff1b1b7208 */ /* 0x000fe40000800000 */
[----:B------:R-:W-:-:S02]  /*0f00*/  FSEL R34, R34, RZ, !P0 ;  /* 0x000000ff22227208 */ /* 0x000fc40004000000 */
[----:B------:R-:W-:Y:S02]  /*0f10*/  FSEL R27, R27, RZ, P2 ;  /* 0x000000ff1b1b7208 */ /* 0x000fe40001000000 */
[----:B0-----:R-:W-:Y:S02]  /*0f20*/  FSEL R3, R34, 1, P2 ;  /* 0x3f80000022037808 */ /* 0x001fe40001000000 */
[----:B------:R-:W-:-:S03]  /*0f30*/  FSEL R27, R27, RZ, !P0 ;  /* 0x000000ff1b1b7208 */ /* 0x000fc60004000000 */
[----:B------:R-:W-:Y:S04]  /*0f40*/  STG.E desc[UR8][R16.64], R3 ;  /* 0x0000000310007986 */ /* 0x000fe8000c101908 */
[----:B------:R-:W-:Y:S01]  /*0f50*/  STG.E desc[UR8][R18.64], R27 ;  /* 0x0000001b12007986 */ /* 0x000fe2000c101908 */
[----:B------:R-:W-:Y:S05]  /*0f60*/  EXIT ;  /* 0x000000000000794d */ /* 0x000fea0003800000 */
        .weak           $__internal_3_$__cuda_sm3x_div_rn_noftz_f32_slowpath
        .type           $__internal_3_$__cuda_sm3x_div_rn_noftz_f32_slowpath,@function
        .size           $__internal_3_$__cuda_sm3x_div_rn_noftz_f32_slowpath,(.L_x_89 - $__internal_3_$__cuda_sm3x_div_rn_noftz_f32_slowpath)
$__internal_3_$__cuda_sm3x_div_rn_noftz_f32_slowpath:
[----:B------:R-:W-:Y:S01]  /*0f70*/  SHF.R.U32.HI R23, RZ, 0x17, R2 ;  /* 0x00000017ff177819 */ /* 0x000fe20000011602 */
[----:B------:R-:W-:Y:S01]  /*0f80*/  BSSY.RECONVERGENT B2, `(.L_x_74) ;  /* 0x0000065000027945 */ /* 0x000fe20003800200 */
[----:B------:R-:W-:Y:S02]  /*0f90*/  SHF.R.U32.HI R26, RZ, 0x17, R0 ;  /* 0x00000017ff1a7819 */ /* 0x000fe40000011600 */
[----:B------:R-:W-:Y:S02]  /*0fa0*/  LOP3.LUT R23, R23, 0xff, RZ, 0xc0, !PT ;  /* 0x000000ff17177812 */ /* 0x000fe400078ec0ff */
[----:B------:R-:W-:Y:S02]  /*0fb0*/  LOP3.LUT R26, R26, 0xff, RZ, 0xc0, !PT ;  /* 0x000000ff1a1a7812 */ /* 0x000fe400078ec0ff */
[----:B------:R-:W-:Y:S02]  /*0fc0*/  IADD3 R24, PT, PT, R23, -0x1, RZ ;  /* 0xffffffff17187810 */ /* 0x000fe40007ffe0ff */
[----:B------:R-:W-:-:S02]  /*0fd0*/  IADD3 R25, PT, PT, R26, -0x1, RZ ;  /* 0xffffffff1a197810 */ /* 0x000fc40007ffe0ff */
[----:B------:R-:W-:Y:S02]  /*0fe0*/  ISETP.GT.U32.AND P0, PT, R24, 0xfd, PT ;  /* 0x000000fd1800780c */ /* 0x000fe40003f04070 */
[----:B------:R-:W-:Y:S02]  /*0ff0*/  MOV R33, R0 ;  /* 0x0000000000217202 */ /* 0x000fe40000000f00 */
        /* <DEDUP_REMOVED lines=9> */
[----:B------:R-:W-:Y:S02]  /*1090*/  FSETP.NEU.FTZ.AND P2, PT, |R0|, +INF , PT ;  /* 0x7f8000000000780b */ /* 0x000fe40003f5d200 */
        /* <DEDUP_REMOVED lines=9> */
[----:B------:R-:W-:-:S04]  /*1130*/  IADD3 R24, PT, PT, R26, -0x1, RZ ;  /* 0xffffffff1a187810 */ /* 0x000fc80007ffe0ff */
[----:B------:R-:W-:Y:S02]  /*1140*/  ISETP.GE.AND P0, PT, R24, RZ, PT ;  /* 0x000000ff1800720c */ /* 0x000fe40003f06270 */
[----:B------:R-:W-:-:S04]  /*1150*/  IADD3 R24, PT, PT, R23, -0x1, RZ ;  /* 0xffffffff17187810 */ /* 0x000fc80007ffe0ff */
[----:B------:R-:W-:-:S07]  /*1160*/  ISETP.GE.AND P1, PT, R24, RZ, PT ;  /* 0x000000ff1800720c */ /* 0x000fce0003f26270 */
[----:B------:R-:W-:Y:S01]  /*1170*/  @P0 MOV R24, RZ ;  /* 0x000000ff00180202 */ /* 0x000fe20000000f00 */
[----:B------:R-:W-:Y:S02]  /*1180*/  @!P0 IMAD.MOV.U32 R24, RZ, RZ, -0x40 ;  /* 0xffffffc0ff188424 */ /* 0x000fe400078e00ff */
[----:B------:R-:W-:-:S03]  /*1190*/  @!P0 FFMA R33, R0, 1.84467440737095516160e+19, RZ ;  /* 0x5f80000000218823 */ /* 0x000fc600000000ff */
[----:B------:R-:W-:Y:S01]  /*11a0*/  @!P1 FFMA R2, R2, 1.84467440737095516160e+19, RZ ;  /* 0x5f80000002029823 */ /* 0x000fe200000000ff */
[----:B------:R-:W-:-:S07]  /*11b0*/  @!P1 IADD3 R24, PT, PT, R24, 0x40, RZ ;  /* 0x0000004018189810 */ /* 0x000fce0007ffe0ff */
.L_x_75:
[----:B------:R-:W-:Y:S01]  /*11c0*/  LEA R35, R23, 0xc0800000, 0x17 ;  /* 0xc080000017237811 */ /* 0x000fe200078eb8ff */
[----:B------:R-:W-:Y:S01]  /*11d0*/  BSSY.RECONVERGENT B3, `(.L_x_80) ;  /* 0x0000036000037945 */ /* 0x000fe20003800200 */
[----:B------:R-:W-:Y:S02]  /*11e0*/  IADD3 R26, PT, PT, R26, -0x7f, RZ ;  /* 0xffffff811a1a7810 */ /* 0x000fe40007ffe0ff */
[----:B------:R-:W-:-:S03]  /*11f0*/  IADD3 R35, PT, PT, -R35, R2, RZ ;  /* 0x0000000223237210 */ /* 0x000fc60007ffe1ff */
[C---:B------:R-:W-:Y:S01]  /*1200*/  IMAD R2, R26.reuse, -0x800000, R33 ;  /* 0xff8000001a027824 */ /* 0x040fe200078e0221 */
[----:B------:R-:W0:Y:S01]  /*1210*/  MUFU.RCP R30, R35 ;  /* 0x00000023001e7308 */ /* 0x000e220000001000 */
[----:B------:R-:W-:Y:S01]  /*1220*/  FADD.FTZ R31, -R35, -RZ ;  /* 0x800000ff231f7221 */ /* 0x000fe20000010100 */
[----:B------:R-:W-:-:S05]  /*1230*/  IADD3 R33, PT, PT, R26, 0x7f, -R23 ;  /* 0x0000007f1a217810 */ /* 0x000fca0007ffe817 */
        /* <DEDUP_REMOVED lines=10> */
[----:B------:R-:W-:-:S04]  /*12e0*/  IADD3 R23, PT, PT, R24, R33, RZ ;  /* 0x0000002118177210 */ /* 0x000fc80007ffe0ff */
        /* <DEDUP_REMOVED lines=11> */
[CCC-:B------:R-:W-:Y:S01]  /*13a0*/  FFMA.RP R26, R25.reuse, R31.reuse, R32.reuse ;  /* 0x0000001f191a7223 */ /* 0x1c0fe20000008020 */
[----:B------:R-:W-:Y:S01]  /*13b0*/  FFMA.RM R31, R25, R31, R32 ;  /* 0x0000001f191f7223 */ /* 0x000fe20000004020 */
[C---:B------:R-:W-:Y:S02]  /*13c0*/  IADD3 R25, PT, PT, R23.reuse, 0x20, RZ ;  /* 0x0000002017197810 */ /* 0x040fe40007ffe0ff */
[----:B------:R-:W-:Y:S02]  /*13d0*/  LOP3.LUT R24, R24, 0x7fffff, RZ, 0xc0, !PT ;  /* 0x007fffff18187812 */ /* 0x000fe400078ec0ff */
[C---:B------:R-:W-:Y:S02]  /*13e0*/  ISETP.NE.AND P2, PT, R23.reuse, RZ, PT ;  /* 0x000000ff1700720c */ /* 0x040fe40003f45270 */
[----:B------:R-:W-:Y:S02]  /*13f0*/  LOP3.LUT R24, R24, 0x800000, RZ, 0xfc, !PT ;  /* 0x0080000018187812 */ /* 0x000fe400078efcff */
[----:B------:R-:W-:Y:S01]  /*1400*/  ISETP.NE.AND P1, PT, R23, RZ, PT ;  /* 0x000000ff1700720c */ /* 0x000fe20003f25270 */
[----:B------:R-:W-:Y:S01]  /*1410*/  IMAD.MOV R23, RZ, RZ, -R23 ;  /* 0x000000ffff177224 */ /* 0x000fe200078e0a17 */
[----:B------:R-:W-:-:S02]  /*1420*/  SHF.L.U32 R25, R24, R25, RZ ;  /* 0x0000001918197219 */ /* 0x000fc400000006ff */
[----:B------:R-:W-:Y:S02]  /*1430*/  FSETP.NEU.FTZ.AND P0, PT, R26, R31, PT ;  /* 0x0000001f1a00720b */ /* 0x000fe40003f1d000 */
[----:B------:R-:W-:Y:S02]  /*1440*/  SEL R23, R23, RZ, P2 ;  /* 0x000000ff17177207 */ /* 0x000fe40001000000 */
[----:B------:R-:W-:Y:S02]  /*1450*/  ISETP.NE.AND P1, PT, R25, RZ, P1 ;  /* 0x000000ff1900720c */ /* 0x000fe40000f25270 */
[----:B------:R-:W-:Y:S02]  /*1460*/  SHF.R.U32.HI R26, RZ, R23, R24 ;  /* 0x00000017ff1a7219 */ /* 0x000fe40000011618 */
[----:B------:R-:W-:Y:S02]  /*1470*/  PLOP3.LUT P0, PT, P0, P1, PT, 0xf8, 0x8f ;  /* 0x00000000008f781c */ /* 0x000fe40000703f70 */
[----:B------:R-:W-:-:S02]  /*1480*/  SHF.R.U32.HI R24, RZ, 0x1, R26 ;  /* 0x00000001ff187819 */ /* 0x000fc4000001161a */
[----:B------:R-:W-:-:S04]  /*1490*/  SEL R23, RZ, 0x1, !P0 ;  /* 0x00000001ff177807 */ /* 0x000fc80004000000 */
[----:B------:R-:W-:-:S04]  /*14a0*/  LOP3.LUT R23, R23, 0x1, R24, 0xf8, !PT ;  /* 0x0000000117177812 */ /* 0x000fc800078ef818 */
[----:B------:R-:W-:-:S04]  /*14b0*/  LOP3.LUT R23, R23, R26, RZ, 0xc0, !PT ;  /* 0x0000001a17177212 */ /* 0x000fc800078ec0ff */
[----:B------:R-:W-:-:S04]  /*14c0*/  IADD3 R23, PT, PT, R24, R23, RZ ;  /* 0x0000001718177210 */ /* 0x000fc80007ffe0ff */
[----:B------:R-:W-:Y:S01]  /*14d0*/  LOP3.LUT R2, R23, R2, RZ, 0xfc, !PT ;  /* 0x0000000217027212 */ /* 0x000fe200078efcff */
[----:B------:R-:W-:Y:S06]  /*14e0*/  BRA `(.L_x_83) ;  /* 0x0000000000107947 */ /* 0x000fec0003800000 */
.L_x_82:
[----:B------:R-:W-:-:S04]  /*14f0*/  LOP3.LUT R2, R2, 0x80000000, RZ, 0xc0, !PT ;  /* 0x8000000002027812 */ /* 0x000fc800078ec0ff */
[----:B------:R-:W-:Y:S01]  /*1500*/  LOP3.LUT R2, R2, 0x7f800000, RZ, 0xfc, !PT ;  /* 0x7f80000002027812 */ /* 0x000fe200078efcff */
[----:B------:R-:W-:Y:S06]  /*1510*/  BRA `(.L_x_83) ;  /* 0x0000000000047947 */ /* 0x000fec0003800000 */
.L_x_81:
[----:B------:R-:W-:-:S07]  /*1520*/  LEA R2, R33, R2, 0x17 ;  /* 0x0000000221027211 */ /* 0x000fce00078eb8ff */
.L_x_83:
[----:B------:R-:W-:Y:S05]  /*1530*/  BSYNC.RECONVERGENT B3 ;  /* 0x0000000000037941 */ /* 0x000fea0003800200 */
.L_x_80:
[----:B------:R-:W-:Y:S05]  /*1540*/  BRA `(.L_x_84) ;  /* 0x0000000000207947 */ /* 0x000fea0003800000 */
.L_x_79:
[----:B------:R-:W-:-:S04]  /*1550*/  LOP3.LUT R2, R2, 0x80000000, R33, 0x48, !PT ;  /* 0x8000000002027812 */ /* 0x000fc800078e4821 */
[----:B------:R-:W-:Y:S01]  /*1560*/  LOP3.LUT R2, R2, 0x7f800000, RZ, 0xfc, !PT ;  /* 0x7f80000002027812 */ /* 0x000fe200078efcff */
[----:B------:R-:W-:Y:S06]  /*1570*/  BRA `(.L_x_84) ;  /* 0x0000000000147947 */ /* 0x000fec0003800000 */
.L_x_78:
[----:B------:R-:W-:Y:S01]  /*1580*/  LOP3.LUT R2, R2, 0x80000000, R33, 0x48, !PT ;  /* 0x8000000002027812 */ /* 0x000fe200078e4821 */
[----:B------:R-:W-:Y:S06]  /*1590*/  BRA `(.L_x_84) ;  /* 0x00000000000c7947 */ /* 0x000fec0003800000 */
.L_x_77:
[----:B------:R-:W0:Y:S01]  /*15a0*/  MUFU.RSQ R2, -QNAN ;  /* 0xffc0000000027908 */ /* 0x000e220000001400 */
[----:B------:R-:W-:Y:S05]  /*15b0*/  BRA `(.L_x_84) ;  /* 0x0000000000047947 */ /* 0x000fea0003800000 */
.L_x_76:
[----:B------:R-:W-:-:S07]  /*15c0*/  FADD.FTZ R2, R0, R2 ;  /* 0x0000000200027221 */ /* 0x000fce0000010000 */
.L_x_84:
[----:B------:R-:W-:Y:S05]  /*15d0*/  BSYNC.RECONVERGENT B2 ;  /* 0x0000000000027941 */ /* 0x000fea0003800200 */
.L_x_74:
[----:B------:R-:W-:-:S04]  /*15e0*/  HFMA2 R23, -RZ, RZ, 0, 0 ;  /* 0x00000000ff177431 */ /* 0x000fc800000001ff */
[----:B0-----:R-:W-:Y:S05]  /*15f0*/  RET.REL.NODEC R22 `(_Z11updateUV_SMiiifffffffPfS_S_) ;  /* 0xffffffe816807950 */ /* 0x001fea0003c3ffff */
.L_x_85:
        /* <DEDUP_REMOVED lines=16> */
.L_x_89:


//--------------------- .nv.shared._Z11init_arraysiiPfS_S_ --------------------------
	.section	.nv.shared._Z11init_arraysiiPfS_S_,"aw",@nobits
	.sectionflags	@""
	.align	16
	.zero		1024


//--------------------- .nv.shared.reserved.0     --------------------------
	.section	.nv.shared.reserved.0,"aw",@nobits
	.weak		__nv_reservedSMEM_offset_0_alias
	.size		__nv_reservedSMEM_offset_0_alias, 0, 64
	.other		__nv_reservedSMEM_offset_0_alias,@"STO_CUDA_RESERVED_SHARED STV_DEFAULT"
__nv_reservedSMEM_offset_0_alias:
	.zero		0
	.zero		64


//--------------------- .nv.shared._Z8computeBiiffffPfS_S_ --------------------------
	.section	.nv.shared._Z8computeBiiffffPfS_S_,"aw",@nobits
	.sectionflags	@""
	.align	16
	.zero		1024


//--------------------- .nv.shared._Z7updatePiiiiffPfS_ --------------------------
	.section	.nv.shared._Z7updatePiiiiffPfS_,"aw",@nobits
	.sectionflags	@""
	.align	16
	.zero		1024


//--------------------- .nv.shared._Z11updateUV_SMiiifffffffPfS_S_ --------------------------
	.section	.nv.shared._Z11updateUV_SMiiifffffffPfS_S_,"aw",@nobits
	.sectionflags	@""
	.align	16
	.zero		1024


//--------------------- .nv.constant0._Z11init_arraysiiPfS_S_ --------------------------
	.section	.nv.constant0._Z11init_arraysiiPfS_S_,"a",@progbits
	.sectionflags	@""
	.align	4
.nv.constant0._Z11init_arraysiiPfS_S_:
	.zero		928


//--------------------- .nv.constant0._Z8computeBiiffffPfS_S_ --------------------------
	.section	.nv.constant0._Z8computeBiiffffPfS_S_,"a",@progbits
	.sectionflags	@""
	.align	4
.nv.constant0._Z8computeBiiffffPfS_S_:
	.zero		944


//--------------------- .nv.constant0._Z7updatePiiiiffPfS_ --------------------------
	.section	.nv.constant0._Z7updatePiiiiffPfS_,"a",@progbits
	.sectionflags	@""
	.align	4
.nv.constant0._Z7updatePiiiiffPfS_:
	.zero		936


//--------------------- .nv.constant0._Z11updateUV_SMiiifffffffPfS_S_ --------------------------
	.section	.nv.constant0._Z11updateUV_SMiiifffffffPfS_S_,"a",@progbits
	.sectionflags	@""
	.align	4
.nv.constant0._Z11updateUV_SMiiifffffffPfS_S_:
	.zero		960


//--------------------- SYMBOLS --------------------------

	.type		.nv.reservedSmem.offset0,@object
	.size		.nv.reservedSmem.offset0,0x4
	.type		.nv.reservedSmem.cap,@object
	.size		.nv.reservedSmem.cap,0x4
